//
// Generated by NVIDIA NVVM Compiler
//
// Compiler Build ID: CL-36424714
// Cuda compilation tools, release 13.0, V13.0.88
// Based on NVVM 20.0.0
//

.version 9.0
.target sm_100
.address_size 64

	// .globl	_Z9rk_kernelPcS_PiS0_S0_S0_S0_S0_iiiii

.visible .entry _Z9rk_kernelPcS_PiS0_S0_S0_S0_S0_iiiii(
	.param .u64 .ptr .align 1 _Z9rk_kernelPcS_PiS0_S0_S0_S0_S0_iiiii_param_0,
	.param .u64 .ptr .align 1 _Z9rk_kernelPcS_PiS0_S0_S0_S0_S0_iiiii_param_1,
	.param .u64 .ptr .align 1 _Z9rk_kernelPcS_PiS0_S0_S0_S0_S0_iiiii_param_2,
	.param .u64 .ptr .align 1 _Z9rk_kernelPcS_PiS0_S0_S0_S0_S0_iiiii_param_3,
	.param .u64 .ptr .align 1 _Z9rk_kernelPcS_PiS0_S0_S0_S0_S0_iiiii_param_4,
	.param .u64 .ptr .align 1 _Z9rk_kernelPcS_PiS0_S0_S0_S0_S0_iiiii_param_5,
	.param .u64 .ptr .align 1 _Z9rk_kernelPcS_PiS0_S0_S0_S0_S0_iiiii_param_6,
	.param .u64 .ptr .align 1 _Z9rk_kernelPcS_PiS0_S0_S0_S0_S0_iiiii_param_7,
	.param .u32 _Z9rk_kernelPcS_PiS0_S0_S0_S0_S0_iiiii_param_8,
	.param .u32 _Z9rk_kernelPcS_PiS0_S0_S0_S0_S0_iiiii_param_9,
	.param .u32 _Z9rk_kernelPcS_PiS0_S0_S0_S0_S0_iiiii_param_10,
	.param .u32 _Z9rk_kernelPcS_PiS0_S0_S0_S0_S0_iiiii_param_11,
	.param .u32 _Z9rk_kernelPcS_PiS0_S0_S0_S0_S0_iiiii_param_12
)
{
	.reg .pred 	%p<21>;
	.reg .b16 	%rs<3>;
	.reg .b32 	%r<168>;
	.reg .b64 	%rd<44>;

	ld.param.u64 	%rd17, [_Z9rk_kernelPcS_PiS0_S0_S0_S0_S0_iiiii_param_0];
	ld.param.u32 	%r36, [_Z9rk_kernelPcS_PiS0_S0_S0_S0_S0_iiiii_param_8];
	ld.param.u32 	%r37, [_Z9rk_kernelPcS_PiS0_S0_S0_S0_S0_iiiii_param_9];
	ld.param.u32 	%r39, [_Z9rk_kernelPcS_PiS0_S0_S0_S0_S0_iiiii_param_11];
	ld.param.u32 	%r40, [_Z9rk_kernelPcS_PiS0_S0_S0_S0_S0_iiiii_param_12];
	cvta.to.global.u64 	%rd1, %rd17;
	mov.u32 	%r41, %ctaid.x;
	mov.u32 	%r42, %ntid.x;
	mov.u32 	%r43, %tid.x;
	mad.lo.s32 	%r1, %r41, %r42, %r43;
	setp.ge.s32 	%p1, %r1, %r36;
	setp.lt.s32 	%p2, %r37, 1;
	or.pred  	%p3, %p1, %p2;
	@%p3 bra 	$L__BB0_25;
	ld.param.u64 	%rd43, [_Z9rk_kernelPcS_PiS0_S0_S0_S0_S0_iiiii_param_7];
	ld.param.u64 	%rd42, [_Z9rk_kernelPcS_PiS0_S0_S0_S0_S0_iiiii_param_6];
	ld.param.u64 	%rd41, [_Z9rk_kernelPcS_PiS0_S0_S0_S0_S0_iiiii_param_5];
	ld.param.u64 	%rd40, [_Z9rk_kernelPcS_PiS0_S0_S0_S0_S0_iiiii_param_4];
	ld.param.u64 	%rd39, [_Z9rk_kernelPcS_PiS0_S0_S0_S0_S0_iiiii_param_3];
	ld.param.u64 	%rd38, [_Z9rk_kernelPcS_PiS0_S0_S0_S0_S0_iiiii_param_2];
	ld.param.u64 	%rd37, [_Z9rk_kernelPcS_PiS0_S0_S0_S0_S0_iiiii_param_1];
	cvta.to.global.u64 	%rd2, %rd38;
	cvta.to.global.u64 	%rd3, %rd39;
	cvta.to.global.u64 	%rd4, %rd37;
	cvta.to.global.u64 	%rd5, %rd43;
	cvta.to.global.u64 	%rd6, %rd42;
	cvta.to.global.u64 	%rd7, %rd40;
	cvta.to.global.u64 	%rd8, %rd41;
	mov.b32 	%r153, 0;
$L__BB0_2:
	mul.wide.u32 	%rd18, %r153, 4;
	add.s64 	%rd19, %rd2, %rd18;
	ld.global.u32 	%r3, [%rd19];
	add.s64 	%rd20, %rd3, %rd18;
	ld.global.u32 	%r4, [%rd20];
	sub.s32 	%r45, %r36, %r3;
	setp.gt.s32 	%p4, %r1, %r45;
	@%p4 bra 	$L__BB0_24;
	setp.lt.s32 	%p5, %r3, 1;
	mov.b32 	%r166, 0;
	@%p5 bra 	$L__BB0_17;
	setp.lt.u32 	%p6, %r3, 16;
	mov.b32 	%r161, 0;
	mov.u32 	%r166, %r161;
	@%p6 bra 	$L__BB0_7;
	and.b32  	%r50, %r3, 2147483632;
	neg.s32 	%r155, %r50;
	mov.b32 	%r166, 0;
	mov.u32 	%r154, %r1;
$L__BB0_6:
	.pragma "nounroll";
	and.b32  	%r161, %r3, 2147483632;
	cvt.s64.s32 	%rd21, %r154;
	add.s64 	%rd22, %rd1, %rd21;
	ld.global.s8 	%r51, [%rd22];
	mad.lo.s32 	%r52, %r166, %r39, %r51;
	rem.s32 	%r53, %r52, %r40;
	ld.global.s8 	%r54, [%rd22+1];
	mad.lo.s32 	%r55, %r53, %r39, %r54;
	rem.s32 	%r56, %r55, %r40;
	ld.global.s8 	%r57, [%rd22+2];
	mad.lo.s32 	%r58, %r56, %r39, %r57;
	rem.s32 	%r59, %r58, %r40;
	ld.global.s8 	%r60, [%rd22+3];
	mad.lo.s32 	%r61, %r59, %r39, %r60;
	rem.s32 	%r62, %r61, %r40;
	ld.global.s8 	%r63, [%rd22+4];
	mad.lo.s32 	%r64, %r62, %r39, %r63;
	rem.s32 	%r65, %r64, %r40;
	ld.global.s8 	%r66, [%rd22+5];
	mad.lo.s32 	%r67, %r65, %r39, %r66;
	rem.s32 	%r68, %r67, %r40;
	ld.global.s8 	%r69, [%rd22+6];
	mad.lo.s32 	%r70, %r68, %r39, %r69;
	rem.s32 	%r71, %r70, %r40;
	ld.global.s8 	%r72, [%rd22+7];
	mad.lo.s32 	%r73, %r71, %r39, %r72;
	rem.s32 	%r74, %r73, %r40;
	ld.global.s8 	%r75, [%rd22+8];
	mad.lo.s32 	%r76, %r74, %r39, %r75;
	rem.s32 	%r77, %r76, %r40;
	ld.global.s8 	%r78, [%rd22+9];
	mad.lo.s32 	%r79, %r77, %r39, %r78;
	rem.s32 	%r80, %r79, %r40;
	ld.global.s8 	%r81, [%rd22+10];
	mad.lo.s32 	%r82, %r80, %r39, %r81;
	rem.s32 	%r83, %r82, %r40;
	ld.global.s8 	%r84, [%rd22+11];
	mad.lo.s32 	%r85, %r83, %r39, %r84;
	rem.s32 	%r86, %r85, %r40;
	ld.global.s8 	%r87, [%rd22+12];
	mad.lo.s32 	%r88, %r86, %r39, %r87;
	rem.s32 	%r89, %r88, %r40;
	ld.global.s8 	%r90, [%rd22+13];
	mad.lo.s32 	%r91, %r89, %r39, %r90;
	rem.s32 	%r92, %r91, %r40;
	ld.global.s8 	%r93, [%rd22+14];
	mad.lo.s32 	%r94, %r92, %r39, %r93;
	rem.s32 	%r95, %r94, %r40;
	ld.global.s8 	%r96, [%rd22+15];
	mad.lo.s32 	%r97, %r95, %r39, %r96;
	rem.s32 	%r166, %r97, %r40;
	add.s32 	%r155, %r155, 16;
	add.s32 	%r154, %r154, 16;
	setp.ne.s32 	%p7, %r155, 0;
	@%p7 bra 	$L__BB0_6;
$L__BB0_7:
	and.b32  	%r98, %r3, 15;
	setp.eq.s32 	%p8, %r98, 0;
	@%p8 bra 	$L__BB0_17;
	setp.lt.u32 	%p9, %r98, 8;
	@%p9 bra 	$L__BB0_10;
	add.s32 	%r101, %r161, %r1;
	cvt.s64.s32 	%rd23, %r101;
	add.s64 	%rd24, %rd1, %rd23;
	ld.global.s8 	%r102, [%rd24];
	mad.lo.s32 	%r103, %r166, %r39, %r102;
	rem.s32 	%r104, %r103, %r40;
	ld.global.s8 	%r105, [%rd24+1];
	mad.lo.s32 	%r106, %r104, %r39, %r105;
	rem.s32 	%r107, %r106, %r40;
	ld.global.s8 	%r108, [%rd24+2];
	mad.lo.s32 	%r109, %r107, %r39, %r108;
	rem.s32 	%r110, %r109, %r40;
	ld.global.s8 	%r111, [%rd24+3];
	mad.lo.s32 	%r112, %r110, %r39, %r111;
	rem.s32 	%r113, %r112, %r40;
	ld.global.s8 	%r114, [%rd24+4];
	mad.lo.s32 	%r115, %r113, %r39, %r114;
	rem.s32 	%r116, %r115, %r40;
	ld.global.s8 	%r117, [%rd24+5];
	mad.lo.s32 	%r118, %r116, %r39, %r117;
	rem.s32 	%r119, %r118, %r40;
	ld.global.s8 	%r120, [%rd24+6];
	mad.lo.s32 	%r121, %r119, %r39, %r120;
	rem.s32 	%r122, %r121, %r40;
	ld.global.s8 	%r123, [%rd24+7];
	mad.lo.s32 	%r124, %r122, %r39, %r123;
	rem.s32 	%r166, %r124, %r40;
	add.s32 	%r161, %r161, 8;
$L__BB0_10:
	and.b32  	%r125, %r3, 7;
	setp.eq.s32 	%p10, %r125, 0;
	@%p10 bra 	$L__BB0_17;
	and.b32  	%r21, %r3, 3;
	setp.lt.u32 	%p11, %r125, 4;
	@%p11 bra 	$L__BB0_13;
	add.s32 	%r128, %r161, %r1;
	cvt.s64.s32 	%rd25, %r128;
	add.s64 	%rd26, %rd1, %rd25;
	ld.global.s8 	%r129, [%rd26];
	mad.lo.s32 	%r130, %r166, %r39, %r129;
	rem.s32 	%r131, %r130, %r40;
	ld.global.s8 	%r132, [%rd26+1];
	mad.lo.s32 	%r133, %r131, %r39, %r132;
	rem.s32 	%r134, %r133, %r40;
	ld.global.s8 	%r135, [%rd26+2];
	mad.lo.s32 	%r136, %r134, %r39, %r135;
	rem.s32 	%r137, %r136, %r40;
	ld.global.s8 	%r138, [%rd26+3];
	mad.lo.s32 	%r139, %r137, %r39, %r138;
	rem.s32 	%r166, %r139, %r40;
	add.s32 	%r161, %r161, 4;
$L__BB0_13:
	setp.eq.s32 	%p12, %r21, 0;
	@%p12 bra 	$L__BB0_17;
	add.s32 	%r140, %r161, %r1;
	cvt.s64.s32 	%rd27, %r140;
	add.s64 	%rd9, %rd1, %rd27;
	ld.global.s8 	%r141, [%rd9];
	mad.lo.s32 	%r142, %r166, %r39, %r141;
	rem.s32 	%r166, %r142, %r40;
	setp.eq.s32 	%p13, %r21, 1;
	@%p13 bra 	$L__BB0_17;
	ld.global.s8 	%r143, [%rd9+1];
	mad.lo.s32 	%r144, %r166, %r39, %r143;
	rem.s32 	%r166, %r144, %r40;
	setp.eq.s32 	%p14, %r21, 2;
	@%p14 bra 	$L__BB0_17;
	ld.global.s8 	%r145, [%rd9+2];
	mad.lo.s32 	%r146, %r166, %r39, %r145;
	rem.s32 	%r166, %r146, %r40;
$L__BB0_17:
	setp.ne.s32 	%p15, %r166, %r4;
	@%p15 bra 	$L__BB0_24;
	setp.lt.s32 	%p16, %r3, 1;
	@%p16 bra 	$L__BB0_22;
	mov.b32 	%r167, 0;
	bra.uni 	$L__BB0_21;
$L__BB0_20:
	add.s32 	%r167, %r167, 1;
	setp.eq.s32 	%p18, %r167, %r3;
	@%p18 bra 	$L__BB0_22;
$L__BB0_21:
	add.s32 	%r148, %r167, %r1;
	cvt.s64.s32 	%rd28, %r148;
	add.s64 	%rd29, %rd1, %rd28;
	ld.global.u8 	%rs1, [%rd29];
	shl.b32 	%r149, %r153, 9;
	add.s32 	%r150, %r149, %r167;
	cvt.u64.u32 	%rd30, %r150;
	add.s64 	%rd31, %rd4, %rd30;
	ld.global.u8 	%rs2, [%rd31];
	setp.eq.s16 	%p17, %rs1, %rs2;
	@%p17 bra 	$L__BB0_20;
	bra.uni 	$L__BB0_24;
$L__BB0_22:
	ld.param.u32 	%r152, [_Z9rk_kernelPcS_PiS0_S0_S0_S0_S0_iiiii_param_10];
	add.s32 	%r33, %r153, %r152;
	mul.wide.s32 	%rd32, %r33, 4;
	add.s64 	%rd33, %rd5, %rd32;
	atom.global.add.u32 	%r151, [%rd33], 1;
	atom.global.add.u32 	%r34, [%rd6], 1;
	setp.gt.s32 	%p19, %r34, 19;
	@%p19 bra 	$L__BB0_24;
	mul.wide.s32 	%rd34, %r34, 4;
	add.s64 	%rd35, %rd7, %rd34;
	st.global.u32 	[%rd35], %r1;
	add.s64 	%rd36, %rd8, %rd34;
	st.global.u32 	[%rd36], %r33;
$L__BB0_24:
	add.s32 	%r153, %r153, 1;
	setp.ne.s32 	%p20, %r153, %r37;
	@%p20 bra 	$L__BB0_2;
$L__BB0_25:
	ret;

}


// ===== COMPILED SASS (sm_100) =====

	.target	sm_100

	.elftype	@"ET_EXEC"


//--------------------- .note.nv.tkinfo           --------------------------
	.section	.note.nv.tkinfo,"",@"SHT_NOTE"
	.sectionflags	@"SHF_NOTE_NV_TKINFO"
	.tkinfo
        /*0018*/ 	.word	0x00000002
        /*0030*/ 	.string	""
        /*0030*/ 	.string	"ptxas"
        /*0030*/ 	.string	"Cuda compilation tools, release 13.0, V13.0.88"
        /*0030*/ 	.string	"Build cuda_13.0.r13.0/compiler.36424714_0"
        /*0030*/ 	.string	"-arch sm_100 -m 64 "



//--------------------- .note.nv.cuinfo           --------------------------
	.section	.note.nv.cuinfo,"",@"SHT_NOTE"
	.sectionflags	@"SHF_NOTE_NV_CUINFO"
        /*0018*/ 	.short	0x0002
        /*001a*/ 	.short	0x0064
        /*001c*/ 	.short	0x0082
	.zero		2


//--------------------- .nv.info                  --------------------------
	.section	.nv.info,"",@"SHT_CUDA_INFO"
	.align	4


	//----- nvinfo : EIATTR_REGCOUNT
	.align		4
        /*0000*/ 	.byte	0x04, 0x2f
        /*0002*/ 	.short	(.L_1 - .L_0)
	.align		4
.L_0:
        /*0004*/ 	.word	index@(_Z9rk_kernelPcS_PiS0_S0_S0_S0_S0_iiiii)
        /*0008*/ 	.word	0x00000018


	//----- nvinfo : EIATTR_FRAME_SIZE
	.align		4
.L_1:
        /*000c*/ 	.byte	0x04, 0x11
        /*000e*/ 	.short	(.L_3 - .L_2)
	.align		4
.L_2:
        /*0010*/ 	.word	index@(_Z9rk_kernelPcS_PiS0_S0_S0_S0_S0_iiiii)
        /*0014*/ 	.word	0x00000000


	//----- nvinfo : EIATTR_MIN_STACK_SIZE
	.align		4
.L_3:
        /*0018*/ 	.byte	0x04, 0x12
        /*001a*/ 	.short	(.L_5 - .L_4)
	.align		4
.L_4:
        /*001c*/ 	.word	index@(_Z9rk_kernelPcS_PiS0_S0_S0_S0_S0_iiiii)
        /*0020*/ 	.word	0x00000000
.L_5:


//--------------------- .nv.compat                --------------------------
	.section	.nv.compat,"",@"SHT_CUDA_COMPAT_INFO"
	.align	4
        /*0000*/ 	.byte	0x02, 0x09, 0x00, 0x00, 0x02, 0x02, 0x01, 0x00, 0x02, 0x05, 0x05, 0x00, 0x03, 0x07, 0x01, 0x01
        /*0010*/ 	.byte	0x02, 0x03, 0x00, 0x00, 0x02, 0x06, 0x01, 0x00, 0x04, 0x0b, 0x08, 0x00, 0x09, 0x00, 0x00, 0x00
        /*0020*/ 	.byte	0x00, 0x00, 0x00, 0x00


//--------------------- .nv.info._Z9rk_kernelPcS_PiS0_S0_S0_S0_S0_iiiii --------------------------
	.section	.nv.info._Z9rk_kernelPcS_PiS0_S0_S0_S0_S0_iiiii,"",@"SHT_CUDA_INFO"
	.sectionflags	@""
	.align	4


	//----- nvinfo : EIATTR_CUDA_API_VERSION
	.align		4
        /*0000*/ 	.byte	0x04, 0x37
        /*0002*/ 	.short	(.L_7 - .L_6)
.L_6:
        /*0004*/ 	.word	0x00000082


	//----- nvinfo : EIATTR_KPARAM_INFO
	.align		4
.L_7:
        /*0008*/ 	.byte	0x04, 0x17
        /*000a*/ 	.short	(.L_9 - .L_8)
.L_8:
        /*000c*/ 	.word	0x00000000
        /*0010*/ 	.short	0x000c
        /*0012*/ 	.short	0x0050
        /*0014*/ 	.byte	0x00, 0xf0, 0x11, 0x00


	//----- nvinfo : EIATTR_KPARAM_INFO
	.align		4
.L_9:
        /*0018*/ 	.byte	0x04, 0x17
        /*001a*/ 	.short	(.L_11 - .L_10)
.L_10:
        /*001c*/ 	.word	0x00000000
        /*0020*/ 	.short	0x000b
        /*0022*/ 	.short	0x004c
        /*0024*/ 	.byte	0x00, 0xf0, 0x11, 0x00


	//----- nvinfo : EIATTR_KPARAM_INFO
	.align		4
.L_11:
        /*0028*/ 	.byte	0x04, 0x17
        /*002a*/ 	.short	(.L_13 - .L_12)
.L_12:
        /*002c*/ 	.word	0x00000000
        /*0030*/ 	.short	0x000a
        /*0032*/ 	.short	0x0048
        /*0034*/ 	.byte	0x00, 0xf0, 0x11, 0x00


	//----- nvinfo : EIATTR_KPARAM_INFO
	.align		4
.L_13:
        /*0038*/ 	.byte	0x04, 0x17
        /*003a*/ 	.short	(.L_15 - .L_14)
.L_14:
        /*003c*/ 	.word	0x00000000
        /*0040*/ 	.short	0x0009
        /*0042*/ 	.short	0x0044
        /*0044*/ 	.byte	0x00, 0xf0, 0x11, 0x00


	//----- nvinfo : EIATTR_KPARAM_INFO
	.align		4
.L_15:
        /*0048*/ 	.byte	0x04, 0x17
        /*004a*/ 	.short	(.L_17 - .L_16)
.L_16:
        /*004c*/ 	.word	0x00000000
        /*0050*/ 	.short	0x0008
        /*0052*/ 	.short	0x0040
        /*0054*/ 	.byte	0x00, 0xf0, 0x11, 0x00


	//----- nvinfo : EIATTR_KPARAM_INFO
	.align		4
.L_17:
        /*0058*/ 	.byte	0x04, 0x17
        /*005a*/ 	.short	(.L_19 - .L_18)
.L_18:
        /*005c*/ 	.word	0x00000000
        /*0060*/ 	.short	0x0007
        /*0062*/ 	.short	0x0038
        /*0064*/ 	.byte	0x00, 0xf5, 0x21, 0x00


	//----- nvinfo : EIATTR_KPARAM_INFO
	.align		4
.L_19:
        /*0068*/ 	.byte	0x04, 0x17
        /*006a*/ 	.short	(.L_21 - .L_20)
.L_20:
        /*006c*/ 	.word	0x00000000
        /*0070*/ 	.short	0x0006
        /*0072*/ 	.short	0x0030
        /*0074*/ 	.byte	0x00, 0xf5, 0x21, 0x00


	//----- nvinfo : EIATTR_KPARAM_INFO
	.align		4
.L_21:
        /*0078*/ 	.byte	0x04, 0x17
        /*007a*/ 	.short	(.L_23 - .L_22)
.L_22:
        /*007c*/ 	.word	0x00000000
        /*0080*/ 	.short	0x0005
        /*0082*/ 	.short	0x0028
        /*0084*/ 	.byte	0x00, 0xf5, 0x21, 0x00


	//----- nvinfo : EIATTR_KPARAM_INFO
	.align		4
.L_23:
        /*0088*/ 	.byte	0x04, 0x17
        /*008a*/ 	.short	(.L_25 - .L_24)
.L_24:
        /*008c*/ 	.word	0x00000000
        /*0090*/ 	.short	0x0004
        /*0092*/ 	.short	0x0020
        /*0094*/ 	.byte	0x00, 0xf5, 0x21, 0x00


	//----- nvinfo : EIATTR_KPARAM_INFO
	.align		4
.L_25:
        /*0098*/ 	.byte	0x04, 0x17
        /*009a*/ 	.short	(.L_27 - .L_26)
.L_26:
        /*009c*/ 	.word	0x00000000
        /*00a0*/ 	.short	0x0003
        /*00a2*/ 	.short	0x0018
        /*00a4*/ 	.byte	0x00, 0xf5, 0x21, 0x00


	//----- nvinfo : EIATTR_KPARAM_INFO
	.align		4
.L_27:
        /*00a8*/ 	.byte	0x04, 0x17
        /*00aa*/ 	.short	(.L_29 - .L_28)
.L_28:
        /*00ac*/ 	.word	0x00000000
        /*00b0*/ 	.short	0x0002
        /*00b2*/ 	.short	0x0010
        /*00b4*/ 	.byte	0x00, 0xf5, 0x21, 0x00


	//----- nvinfo : EIATTR_KPARAM_INFO
	.align		4
.L_29:
        /*00b8*/ 	.byte	0x04, 0x17
        /*00ba*/ 	.short	(.L_31 - .L_30)
.L_30:
        /*00bc*/ 	.word	0x00000000
        /*00c0*/ 	.short	0x0001
        /*00c2*/ 	.short	0x0008
        /*00c4*/ 	.byte	0x00, 0xf5, 0x21, 0x00


	//----- nvinfo : EIATTR_KPARAM_INFO
	.align		4
.L_31:
        /*00c8*/ 	.byte	0x04, 0x17
        /*00ca*/ 	.short	(.L_33 - .L_32)
.L_32:
        /*00cc*/ 	.word	0x00000000
        /*00d0*/ 	.short	0x0000
        /*00d2*/ 	.short	0x0000
        /*00d4*/ 	.byte	0x00, 0xf5, 0x21, 0x00


	//----- nvinfo : EIATTR_SPARSE_MMA_MASK
	.align		4
.L_33:
        /*00d8*/ 	.byte	0x03, 0x50
        /*00da*/ 	.short	0x0000


	//----- nvinfo : EIATTR_MAXREG_COUNT
	.align		4
        /*00dc*/ 	.byte	0x03, 0x1b
        /*00de*/ 	.short	0x00ff


	//----- nvinfo : EIATTR_MERCURY_ISA_VERSION
	.align		4
        /*00e0*/ 	.byte	0x03, 0x5f
        /*00e2*/ 	.short	0x0101


	//----- nvinfo : EIATTR_INT_WARP_WIDE_INSTR_OFFSETS
	.align		4
        /*00e4*/ 	.byte	0x04, 0x31
        /*00e6*/ 	.short	(.L_35 - .L_34)


	//   ....[0]....
.L_34:
        /*00e8*/ 	.word	0x000022d0


	//   ....[1]....
        /*00ec*/ 	.word	0x000023d0


	//----- nvinfo : EIATTR_VRC_CTA_INIT_COUNT
	.align		4
.L_35:
        /*00f0*/ 	.byte	0x02, 0x4a
	.zero		1
	.zero		1


	//----- nvinfo : EIATTR_EXIT_INSTR_OFFSETS
	.align		4
        /*00f4*/ 	.byte	0x04, 0x1c
        /*00f6*/ 	.short	(.L_37 - .L_36)


	//   ....[0]....
.L_36:
        /*00f8*/ 	.word	0x00000080


	//   ....[1]....
        /*00fc*/ 	.word	0x00002490


	//----- nvinfo : EIATTR_CRS_STACK_SIZE
	.align		4
.L_37:
        /*0100*/ 	.byte	0x04, 0x1e
        /*0102*/ 	.short	(.L_39 - .L_38)
.L_38:
        /*0104*/ 	.word	0x00000000


	//----- nvinfo : EIATTR_CBANK_PARAM_SIZE
	.align		4
.L_39:
        /*0108*/ 	.byte	0x03, 0x19
        /*010a*/ 	.short	0x0054


	//----- nvinfo : EIATTR_PARAM_CBANK
	.align		4
        /*010c*/ 	.byte	0x04, 0x0a
        /*010e*/ 	.short	(.L_41 - .L_40)
	.align		4
.L_40:
        /*0110*/ 	.word	index@(.nv.constant0._Z9rk_kernelPcS_PiS0_S0_S0_S0_S0_iiiii)
        /*0114*/ 	.short	0x0380
        /*0116*/ 	.short	0x0054


	//----- nvinfo : EIATTR_SW_WAR
	.align		4
.L_41:
        /*0118*/ 	.byte	0x04, 0x36
        /*011a*/ 	.short	(.L_43 - .L_42)
.L_42:
        /*011c*/ 	.word	0x00000008
.L_43:


//--------------------- .nv.callgraph             --------------------------
	.section	.nv.callgraph,"",@"SHT_CUDA_CALLGRAPH"
	.align	4
	.sectionentsize	8
	.align		4
        /*0000*/ 	.word	0x00000000
	.align		4
        /*0004*/ 	.word	0xffffffff
	.align		4
        /*0008*/ 	.word	0x00000000
	.align		4
        /*000c*/ 	.word	0xfffffffe
	.align		4
        /*0010*/ 	.word	0x00000000
	.align		4
        /*0014*/ 	.word	0xfffffffd
	.align		4
        /*0018*/ 	.word	0x00000000
	.align		4
        /*001c*/ 	.word	0xfffffffc


//--------------------- .text._Z9rk_kernelPcS_PiS0_S0_S0_S0_S0_iiiii --------------------------
	.section	.text._Z9rk_kernelPcS_PiS0_S0_S0_S0_S0_iiiii,"ax",@progbits
	.align	128
        .global         _Z9rk_kernelPcS_PiS0_S0_S0_S0_S0_iiiii
        .type           _Z9rk_kernelPcS_PiS0_S0_S0_S0_S0_iiiii,@function
        .size           _Z9rk_kernelPcS_PiS0_S0_S0_S0_S0_iiiii,(.L_x_11 - _Z9rk_kernelPcS_PiS0_S0_S0_S0_S0_iiiii)
        .other          _Z9rk_kernelPcS_PiS0_S0_S0_S0_S0_iiiii,@"STO_CUDA_ENTRY STV_DEFAULT"
_Z9rk_kernelPcS_PiS0_S0_S0_S0_S0_iiiii:
.text._Z9rk_kernelPcS_PiS0_S0_S0_S0_S0_iiiii:
[----:B------:R-:W-:Y:S01]  /*0000*/  LDC R1, c[0x0][0x37c] ;  /* 0x0000df00ff017b82 */ /* 0x000fe20000000800 */
[----:B------:R-:W0:Y:S07]  /*0010*/  S2R R0, SR_TID.X ;  /* 0x0000000000007919 */ /* 0x000e2e0000002100 */
[----:B------:R-:W0:Y:S08]  /*0020*/  S2UR UR4, SR_CTAID.X ;  /* 0x00000000000479c3 */ /* 0x000e300000002500 */
[----:B------:R-:W0:Y:S08]  /*0030*/  LDC R7, c[0x0][0x360] ;  /* 0x0000d800ff077b82 */ /* 0x000e300000000800 */
[----:B------:R-:W1:Y:S01]  /*0040*/  LDC.64 R2, c[0x0][0x3c0] ;  /* 0x0000f000ff027b82 */ /* 0x000e620000000a00 */
[----:B0-----:R-:W-:Y:S01]  /*0050*/  IMAD R7, R7, UR4, R0 ;  /* 0x0000000407077c24 */ /* 0x001fe2000f8e0200 */
[----:B-1----:R-:W-:-:S04]  /*0060*/  ISETP.GE.AND P0, PT, R3, 0x1, PT ;  /* 0x000000010300780c */ /* 0x002fc80003f06270 */
[----:B------:R-:W-:-:S13]  /*0070*/  ISETP.GE.OR P0, PT, R7, R2, !P0 ;  /* 0x000000020700720c */ /* 0x000fda0004706670 */
[----:B------:R-:W-:Y:S05]  /*0080*/  @P0 EXIT ;  /* 0x000000000000094d */ /* 0x000fea0003800000 */
[----:B------:R-:W-:Y:S01]  /*0090*/  IMAD.MOV.U32 R0, RZ, RZ, RZ ;  /* 0x000000ffff007224 */ /* 0x000fe200078e00ff */
[----:B------:R-:W0:Y:S06]  /*00a0*/  LDCU.64 UR4, c[0x0][0x358] ;  /* 0x00006b00ff0477ac */ /* 0x000e2c0008000a00 */
.L_x_9:
[----:B0-----:R-:W1:Y:S01]  /*00b0*/  LDC.64 R2, c[0x0][0x390] ;  /* 0x0000e400ff027b82 */ /* 0x001e620000000a00 */
[----:B------:R-:W2:Y:S01]  /*00c0*/  LDCU UR6, c[0x0][0x3c0] ;  /* 0x00007800ff0677ac */ /* 0x000ea20008000800 */
[----:B------:R-:W3:Y:S06]  /*00d0*/  LDCU.128 UR12, c[0x0][0x380] ;  /* 0x00007000ff0c77ac */ /* 0x000eec0008000c00 */
[----:B------:R-:W4:Y:S01]  /*00e0*/  LDC.64 R8, c[0x0][0x398] ;  /* 0x0000e600ff087b82 */ /* 0x000f220000000a00 */
[----:B-1----:R-:W-:-:S05]  /*00f0*/  IMAD.WIDE.U32 R2, R0, 0x4, R2 ;  /* 0x0000000400027825 */ /* 0x002fca00078e0002 */
[----:B0-----:R-:W2:Y:S01]  /*0100*/  LDG.E R6, desc[UR4][R2.64] ;  /* 0x0000000402067981 */ /* 0x001ea2000c1e1900 */
[----:B------:R-:W-:Y:S01]  /*0110*/  BSSY.RECONVERGENT B0, `(.L_x_0) ;  /* 0x0000233000007945 */ /* 0x000fe20003800200 */
[----:B--2---:R-:W-:-:S04]  /*0120*/  IADD3 R4, PT, PT, -R6, UR6, RZ ;  /* 0x0000000606047c10 */ /* 0x004fc8000fffe1ff */
[----:B------:R-:W-:-:S13]  /*0130*/  ISETP.GT.AND P0, PT, R7, R4, PT ;  /* 0x000000040700720c */ /* 0x000fda0003f04270 */
[----:B---34-:R-:W-:Y:S05]  /*0140*/  @P0 BRA `(.L_x_1) ;  /* 0x0000002000bc0947 */ /* 0x018fea0003800000 */
[----:B------:R-:W-:-:S06]  /*0150*/  IMAD.WIDE.U32 R8, R0, 0x4, R8 ;  /* 0x0000000400087825 */ /* 0x000fcc00078e0008 */
[----:B------:R0:W5:Y:S01]  /*0160*/  LDG.E R8, desc[UR4][R8.64] ;  /* 0x0000000408087981 */ /* 0x000162000c1e1900 */
[----:B------:R-:W-:Y:S01]  /*0170*/  ISETP.GE.AND P0, PT, R6, 0x1, PT ;  /* 0x000000010600780c */ /* 0x000fe20003f06270 */
[----:B------:R-:W-:-:S12]  /*0180*/  IMAD.MOV.U32 R13, RZ, RZ, RZ ;  /* 0x000000ffff0d7224 */ /* 0x000fd800078e00ff */
[----:B0-----:R-:W-:Y:S05]  /*0190*/  @!P0 BRA `(.L_x_2) ;  /* 0x0000002000008947 */ /* 0x001fea0003800000 */
[----:B------:R-:W-:Y:S01]  /*01a0*/  ISETP.GE.U32.AND P0, PT, R6, 0x10, PT ;  /* 0x000000100600780c */ /* 0x000fe20003f06070 */
[----:B------:R-:W-:Y:S02]  /*01b0*/  IMAD.MOV.U32 R10, RZ, RZ, RZ ;  /* 0x000000ffff0a7224 */ /* 0x000fe400078e00ff */
[----:B------:R-:W-:-:S10]  /*01c0*/  IMAD.MOV.U32 R13, RZ, RZ, RZ ;  /* 0x000000ffff0d7224 */ /* 0x000fd400078e00ff */
[----:B------:R-:W-:Y:S05]  /*01d0*/  @!P0 BRA `(.L_x_3) ;  /* 0x0000000c00d08947 */ /* 0x000fea0003800000 */
[----:B------:R-:W0:Y:S01]  /*01e0*/  LDC R2, c[0x0][0x3d0] ;  /* 0x0000f400ff027b82 */ /* 0x000e220000000800 */
[----:B------:R-:W-:Y:S01]  /*01f0*/  IMAD.MOV.U32 R13, RZ, RZ, RZ ;  /* 0x000000ffff0d7224 */ /* 0x000fe200078e00ff */
[----:B------:R-:W1:Y:S01]  /*0200*/  LDCU UR8, c[0x0][0x3cc] ;  /* 0x00007980ff0877ac */ /* 0x000e620008000800 */
[----:B------:R-:W2:Y:S05]  /*0210*/  LDCU.64 UR6, c[0x0][0x380] ;  /* 0x00007000ff0677ac */ /* 0x000eaa0008000a00 */
[----:B------:R-:W3:Y:S01]  /*0220*/  LDC R9, c[0x0][0x3d0] ;  /* 0x0000f400ff097b82 */ /* 0x000ee20000000800 */
[----:B0-----:R-:W-:-:S04]  /*0230*/  IABS R5, R2 ;  /* 0x0000000200057213 */ /* 0x001fc80000000000 */
[----:B------:R-:W0:Y:S08]  /*0240*/  I2F.RP R4, R5 ;  /* 0x0000000500047306 */ /* 0x000e300000209400 */
[----:B0-----:R-:W0:Y:S02]  /*0250*/  MUFU.RCP R4, R4 ;  /* 0x0000000400047308 */ /* 0x001e240000001000 */
[----:B0-----:R-:W-:-:S06]  /*0260*/  IADD3 R2, PT, PT, R4, 0xffffffe, RZ ;  /* 0x0ffffffe04027810 */ /* 0x001fcc0007ffe0ff */
[----:B------:R0:W4:Y:S02]  /*0270*/  F2I.FTZ.U32.TRUNC.NTZ R3, R2 ;  /* 0x0000000200037305 */ /* 0x000124000021f000 */
[----:B0-----:R-:W-:Y:S02]  /*0280*/  IMAD.MOV.U32 R2, RZ, RZ, RZ ;  /* 0x000000ffff027224 */ /* 0x001fe400078e00ff */
[----:B----4-:R-:W-:-:S04]  /*0290*/  IMAD.MOV R10, RZ, RZ, -R3 ;  /* 0x000000ffff0a7224 */ /* 0x010fc800078e0a03 */
[----:B------:R-:W-:Y:S01]  /*02a0*/  IMAD R11, R10, R5, RZ ;  /* 0x000000050a0b7224 */ /* 0x000fe200078e02ff */
[----:B------:R-:W-:-:S03]  /*02b0*/  LOP3.LUT R10, R6, 0x7ffffff0, RZ, 0xc0, !PT ;  /* 0x7ffffff0060a7812 */ /* 0x000fc600078ec0ff */
[----:B------:R-:W-:Y:S01]  /*02c0*/  IMAD.HI.U32 R4, R3, R11, R2 ;  /* 0x0000000b03047227 */ /* 0x000fe200078e0002 */
[----:B------:R-:W-:-:S03]  /*02d0*/  IADD3 R18, PT, PT, -R10, RZ, RZ ;  /* 0x000000ff0a127210 */ /* 0x000fc60007ffe1ff */
[----:B-123--:R-:W-:-:S07]  /*02e0*/  IMAD.MOV.U32 R11, RZ, RZ, R7 ;  /* 0x000000ffff0b7224 */ /* 0x00efce00078e0007 */
.L_x_4:
[----:B------:R-:W-:-:S04]  /*02f0*/  IADD3 R2, P0, PT, R11, UR6, RZ ;  /* 0x000000060b027c10 */ /* 0x000fc8000ff1e0ff */
[----:B------:R-:W-:-:S05]  /*0300*/  LEA.HI.X.SX32 R3, R11, UR7, 0x1, P0 ;  /* 0x000000070b037c11 */ /* 0x000fca00080f0eff */
[----:B------:R-:W2:Y:S04]  /*0310*/  LDG.E.S8 R12, desc[UR4][R2.64] ;  /* 0x00000004020c7981 */ /* 0x000ea8000c1e1300 */
[----:B------:R-:W3:Y:S04]  /*0320*/  LDG.E.S8 R17, desc[UR4][R2.64+0x1] ;  /* 0x0000010402117981 */ /* 0x000ee8000c1e1300 */
[----:B------:R-:W4:Y:S04]  /*0330*/  LDG.E.S8 R16, desc[UR4][R2.64+0x2] ;  /* 0x0000020402107981 */ /* 0x000f28000c1e1300 */
[----:B------:R-:W4:Y:S04]  /*0340*/  LDG.E.S8 R14, desc[UR4][R2.64+0x3] ;  /* 0x00000304020e7981 */ /* 0x000f28000c1e1300 */
[----:B------:R-:W4:Y:S01]  /*0350*/  LDG.E.S8 R15, desc[UR4][R2.64+0x4] ;  /* 0x00000404020f7981 */ /* 0x000f22000c1e1300 */
[----:B--2---:R-:W-:-:S05]  /*0360*/  IMAD R13, R13, UR8, R12 ;  /* 0x000000080d0d7c24 */ /* 0x004fca000f8e020c */
[----:B------:R-:W-:Y:S02]  /*0370*/  IABS R19, R13 ;  /* 0x0000000d00137213 */ /* 0x000fe40000000000 */
[----:B------:R-:W-:-:S03]  /*0380*/  IABS R12, R9 ;  /* 0x00000009000c7213 */ /* 0x000fc60000000000 */
[----:B------:R-:W-:Y:S01]  /*0390*/  IMAD.HI.U32 R4, R4, R19, RZ ;  /* 0x0000001304047227 */ /* 0x000fe200078e00ff */
[----:B------:R-:W0:Y:S03]  /*03a0*/  I2F.RP R20, R12 ;  /* 0x0000000c00147306 */ /* 0x000e260000209400 */
[----:B------:R-:W-:-:S04]  /*03b0*/  IMAD.MOV R4, RZ, RZ, -R4 ;  /* 0x000000ffff047224 */ /* 0x000fc800078e0a04 */
[----:B------:R-:W-:-:S05]  /*03c0*/  IMAD R4, R12, R4, R19 ;  /* 0x000000040c047224 */ /* 0x000fca00078e0213 */
[----:B------:R-:W-:Y:S01]  /*03d0*/  ISETP.GT.U32.AND P0, PT, R5, R4, PT ;  /* 0x000000040500720c */ /* 0x000fe20003f04070 */
[----:B0-----:R-:W0:-:S12]  /*03e0*/  MUFU.RCP R20, R20 ;  /* 0x0000001400147308 */ /* 0x001e180000001000 */
[----:B------:R-:W-:-:S05]  /*03f0*/  @!P0 IMAD.IADD R4, R4, 0x1, -R12 ;  /* 0x0000000104048824 */ /* 0x000fca00078e0a0c */
[----:B------:R-:W-:Y:S02]  /*0400*/  ISETP.GT.U32.AND P0, PT, R5, R4, PT ;  /* 0x000000040500720c */ /* 0x000fe40003f04070 */
[----:B------:R-:W-:Y:S01]  /*0410*/  ISETP.GE.AND P1, PT, R13, RZ, PT ;  /* 0x000000ff0d00720c */ /* 0x000fe20003f26270 */
[----:B0-----:R-:W-:-:S06]  /*0420*/  VIADD R5, R20, 0xffffffe ;  /* 0x0ffffffe14057836 */ /* 0x001fcc0000000000 */
[----:B------:R-:W0:Y:S04]  /*0430*/  F2I.FTZ.U32.TRUNC.NTZ R5, R5 ;  /* 0x0000000500057305 */ /* 0x000e28000021f000 */
[----:B------:R-:W-:Y:S01]  /*0440*/  @!P0 IMAD.IADD R4, R4, 0x1, -R12 ;  /* 0x0000000104048824 */ /* 0x000fe200078e0a0c */
[----:B------:R-:W-:Y:S02]  /*0450*/  ISETP.NE.AND P0, PT, R9, RZ, PT ;  /* 0x000000ff0900720c */ /* 0x000fe40003f05270 */
[----:B------:R-:W-:Y:S02]  /*0460*/  LOP3.LUT R13, RZ, R9, RZ, 0x33, !PT ;  /* 0x00000009ff0d7212 */ /* 0x000fe400078e33ff */
[----:B------:R-:W-:-:S04]  /*0470*/  @!P1 IADD3 R4, PT, PT, -R4, RZ, RZ ;  /* 0x000000ff04049210 */ /* 0x000fc80007ffe1ff */
[----:B------:R-:W-:Y:S01]  /*0480*/  SEL R4, R13, R4, !P0 ;  /* 0x000000040d047207 */ /* 0x000fe20004000000 */
[----:B0-----:R-:W-:-:S04]  /*0490*/  IMAD.MOV R21, RZ, RZ, -R5 ;  /* 0x000000ffff157224 */ /* 0x001fc800078e0a05 */
[----:B---3--:R-:W-:Y:S02]  /*04a0*/  IMAD R19, R4, UR8, R17 ;  /* 0x0000000804137c24 */ /* 0x008fe4000f8e0211 */
[----:B------:R-:W2:Y:S01]  /*04b0*/  LDG.E.S8 R17, desc[UR4][R2.64+0x5] ;  /* 0x0000050402117981 */ /* 0x000ea2000c1e1300 */
[----:B------:R-:W-:Y:S02]  /*04c0*/  IMAD R21, R21, R12, RZ ;  /* 0x0000000c15157224 */ /* 0x000fe400078e02ff */
[----:B------:R-:W-:Y:S01]  /*04d0*/  IMAD.MOV.U32 R4, RZ, RZ, RZ ;  /* 0x000000ffff047224 */ /* 0x000fe200078e00ff */
[----:B------:R-:W-:-:S03]  /*04e0*/  IABS R20, R19 ;  /* 0x0000001300147213 */ /* 0x000fc60000000000 */
[----:B------:R-:W-:-:S04]  /*04f0*/  IMAD.HI.U32 R4, R5, R21, R4 ;  /* 0x0000001505047227 */ /* 0x000fc800078e0004 */
[----:B------:R-:W-:-:S04]  /*0500*/  IMAD.MOV.U32 R21, RZ, RZ, R20 ;  /* 0x000000ffff157224 */ /* 0x000fc800078e0014 */
[----:B------:R-:W-:-:S04]  /*0510*/  IMAD.HI.U32 R5, R4, R21, RZ ;  /* 0x0000001504057227 */ /* 0x000fc800078e00ff */
[----:B------:R-:W-:-:S04]  /*0520*/  IMAD.MOV R5, RZ, RZ, -R5 ;  /* 0x000000ffff057224 */ /* 0x000fc800078e0a05 */
[----:B------:R-:W-:Y:S01]  /*0530*/  IMAD R20, R12, R5, R21 ;  /* 0x000000050c147224 */ /* 0x000fe200078e0215 */
[----:B------:R-:W-:-:S04]  /*0540*/  MOV R5, R12 ;  /* 0x0000000c00057202 */ /* 0x000fc80000000f00 */
[----:B------:R-:W-:Y:S02]  /*0550*/  ISETP.GT.U32.AND P1, PT, R5, R20, PT ;  /* 0x000000140500720c */ /* 0x000fe40003f24070 */
[----:B------:R-:W-:-:S11]  /*0560*/  ISETP.GE.AND P2, PT, R19, RZ, PT ;  /* 0x000000ff1300720c */ /* 0x000fd60003f46270 */
[----:B------:R-:W-:-:S05]  /*0570*/  @!P1 IMAD.IADD R20, R20, 0x1, -R12 ;  /* 0x0000000114149824 */ /* 0x000fca00078e0a0c */
[----:B------:R-:W-:-:S13]  /*0580*/  ISETP.GT.U32.AND P1, PT, R5, R20, PT ;  /* 0x000000140500720c */ /* 0x000fda0003f24070 */
[----:B------:R-:W-:-:S04]  /*0590*/  @!P1 IMAD.IADD R20, R20, 0x1, -R12 ;  /* 0x0000000114149824 */ /* 0x000fc800078e0a0c */
[----:B------:R-:W-:-:S05]  /*05a0*/  @!P2 IMAD.MOV R20, RZ, RZ, -R20 ;  /* 0x000000ffff14a224 */ /* 0x000fca00078e0a14 */
[----:B------:R-:W-:-:S05]  /*05b0*/  SEL R19, R13, R20, !P0 ;  /* 0x000000140d137207 */ /* 0x000fca0004000000 */
[----:B----4-:R-:W-:Y:S02]  /*05c0*/  IMAD R19, R19, UR8, R16 ;  /* 0x0000000813137c24 */ /* 0x010fe4000f8e0210 */
[----:B------:R-:W3:Y:S03]  /*05d0*/  LDG.E.S8 R16, desc[UR4][R2.64+0x6] ;  /* 0x0000060402107981 */ /* 0x000ee6000c1e1300 */
[----:B------:R-:W-:-:S05]  /*05e0*/  IABS R21, R19 ;  /* 0x0000001300157213 */ /* 0x000fca0000000000 */
[----:B------:R-:W-:-:S04]  /*05f0*/  IMAD.HI.U32 R20, R4, R21, RZ ;  /* 0x0000001504147227 */ /* 0x000fc800078e00ff */
[----:B------:R-:W-:-:S04]  /*0600*/  IMAD.MOV R20, RZ, RZ, -R20 ;  /* 0x000000ffff147224 */ /* 0x000fc800078e0a14 */
[----:B------:R-:W-:-:S05]  /*0610*/  IMAD R20, R12, R20, R21 ;  /* 0x000000140c147224 */ /* 0x000fca00078e0215 */
[----:B------:R-:W-:Y:S02]  /*0620*/  ISETP.GT.U32.AND P1, PT, R5, R20, PT ;  /* 0x000000140500720c */ /* 0x000fe40003f24070 */
[----:B------:R-:W-:-:S11]  /*0630*/  ISETP.GE.AND P2, PT, R19, RZ, PT ;  /* 0x000000ff1300720c */ /* 0x000fd60003f46270 */
[----:B------:R-:W-:-:S04]  /*0640*/  @!P1 IADD3 R20, PT, PT, R20, -R12, RZ ;  /* 0x8000000c14149210 */ /* 0x000fc80007ffe0ff */
[----:B------:R-:W-:-:S13]  /*0650*/  ISETP.GT.U32.AND P1, PT, R5, R20, PT ;  /* 0x000000140500720c */ /* 0x000fda0003f24070 */
[----:B------:R-:W-:-:S04]  /*0660*/  @!P1 IMAD.IADD R20, R20, 0x1, -R12 ;  /* 0x0000000114149824 */ /* 0x000fc800078e0a0c */
[----:B------:R-:W-:-:S05]  /*0670*/  @!P2 IMAD.MOV R20, RZ, RZ, -R20 ;  /* 0x000000ffff14a224 */ /* 0x000fca00078e0a14 */
[----:B------:R-:W-:-:S05]  /*0680*/  SEL R19, R13, R20, !P0 ;  /* 0x000000140d137207 */ /* 0x000fca0004000000 */
[----:B------:R-:W-:Y:S02]  /*0690*/  IMAD R19, R19, UR8, R14 ;  /* 0x0000000813137c24 */ /* 0x000fe4000f8e020e */
[----:B------:R-:W4:Y:S03]  /*06a0*/  LDG.E.S8 R14, desc[UR4][R2.64+0x7] ;  /* 0x00000704020e7981 */ /* 0x000f26000c1e1300 */
[----:B------:R-:W-:-:S05]  /*06b0*/  IABS R21, R19 ;  /* 0x0000001300157213 */ /* 0x000fca0000000000 */
[----:B------:R-:W-:-:S04]  /*06c0*/  IMAD.HI.U32 R20, R4, R21, RZ ;  /* 0x0000001504147227 */ /* 0x000fc800078e00ff */
[----:B------:R-:W-:-:S04]  /*06d0*/  IMAD.MOV R20, RZ, RZ, -R20 ;  /* 0x000000ffff147224 */ /* 0x000fc800078e0a14 */
[----:B------:R-:W-:-:S05]  /*06e0*/  IMAD R20, R12, R20, R21 ;  /* 0x000000140c147224 */ /* 0x000fca00078e0215 */
[----:B------:R-:W-:Y:S02]  /*06f0*/  ISETP.GT.U32.AND P1, PT, R5, R20, PT ;  /* 0x000000140500720c */ /* 0x000fe40003f24070 */
[----:B------:R-:W-:-:S11]  /*0700*/  ISETP.GE.AND P2, PT, R19, RZ, PT ;  /* 0x000000ff1300720c */ /* 0x000fd60003f46270 */
[----:B------:R-:W-:-:S05]  /*0710*/  @!P1 IMAD.IADD R20, R20, 0x1, -R12 ;  /* 0x0000000114149824 */ /* 0x000fca00078e0a0c */
[----:B------:R-:W-:-:S13]  /*0720*/  ISETP.GT.U32.AND P1, PT, R5, R20, PT ;  /* 0x000000140500720c */ /* 0x000fda0003f24070 */
[----:B------:R-:W-:-:S05]  /*0730*/  @!P1 IADD3 R20, PT, PT, R20, -R12, RZ ;  /* 0x8000000c14149210 */ /* 0x000fca0007ffe0ff */
        /* <DEDUP_REMOVED lines=12> */
[----:B------:R-:W-:-:S05]  /*0800*/  @!P1 IMAD.IADD R19, R19, 0x1, -R12 ;  /* 0x0000000113139824 */ /* 0x000fca00078e0a0c */
[----:B------:R-:W-:-:S04]  /*0810*/  @!P2 IADD3 R19, PT, PT, -R19, RZ, RZ ;  /* 0x000000ff1313a210 */ /* 0x000fc80007ffe1ff */
[----:B------:R-:W-:-:S05]  /*0820*/  SEL R20, R13, R19, !P0 ;  /* 0x000000130d147207 */ /* 0x000fca0004000000 */
[----:B--2---:R-:W-:Y:S02]  /*0830*/  IMAD R20, R20, UR8, R17 ;  /* 0x0000000814147c24 */ /* 0x004fe4000f8e0211 */
[----:B------:R-:W2:Y:S03]  /*0840*/  LDG.E.S8 R17, desc[UR4][R2.64+0x9] ;  /* 0x0000090402117981 */ /* 0x000ea6000c1e1300 */
        /* <DEDUP_REMOVED lines=8> */
[----:B------:R-:W-:-:S04]  /*08d0*/  @!P1 IMAD.IADD R19, R19, 0x1, -R12 ;  /* 0x0000000113139824 */ /* 0x000fc800078e0a0c */
[----:B------:R-:W-:-:S05]  /*08e0*/  @!P2 IMAD.MOV R19, RZ, RZ, -R19 ;  /* 0x000000ffff13a224 */ /* 0x000fca00078e0a13 */
[----:B------:R-:W-:-:S05]  /*08f0*/  SEL R19, R13, R19, !P0 ;  /* 0x000000130d137207 */ /* 0x000fca0004000000 */
[----:B---3--:R-:W-:Y:S02]  /*0900*/  IMAD R19, R19, UR8, R16 ;  /* 0x0000000813137c24 */ /* 0x008fe4000f8e0210 */
[----:B------:R-:W3:Y:S03]  /*0910*/  LDG.E.S8 R16, desc[UR4][R2.64+0xa] ;  /* 0x00000a0402107981 */ /* 0x000ee6000c1e1300 */
[----:B------:R-:W-:-:S05]  /*0920*/  IABS R21, R19 ;  /* 0x0000001300157213 */ /* 0x000fca0000000000 */
[----:B------:R-:W-:-:S05]  /*0930*/  IMAD.HI.U32 R20, R4, R21, RZ ;  /* 0x0000001504147227 */ /* 0x000fca00078e00ff */
[----:B------:R-:W-:-:S05]  /*0940*/  IADD3 R20, PT, PT, -R20, RZ, RZ ;  /* 0x000000ff14147210 */ /* 0x000fca0007ffe1ff */
        /* <DEDUP_REMOVED lines=9> */
[----:B------:R-:W4:Y:S03]  /*09e0*/  LDG.E.S8 R14, desc[UR4][R2.64+0xb] ;  /* 0x00000b04020e7981 */ /* 0x000f26000c1e1300 */
        /* <DEDUP_REMOVED lines=37> */
[----:B---3--:R-:W-:Y:S02]  /*0c40*/  IMAD R19, R19, UR8, R16 ;  /* 0x0000000813137c24 */ /* 0x008fe4000f8e0210 */
[----:B------:R-:W3:Y:S03]  /*0c50*/  LDG.E.S8 R16, desc[UR4][R2.64+0xe] ;  /* 0x00000e0402107981 */ /* 0x000ee6000c1e1300 */
[----:B------:R-:W-:-:S05]  /*0c60*/  IABS R21, R19 ;  /* 0x0000001300157213 */ /* 0x000fca0000000000 */
[----:B------:R-:W-:Y:S01]  /*0c70*/  IMAD.HI.U32 R20, R4, R21, RZ ;  /* 0x0000001504147227 */ /* 0x000fe200078e00ff */
[----:B------:R0:W3:Y:S03]  /*0c80*/  LDG.E.S8 R2, desc[UR4][R2.64+0xf] ;  /* 0x00000f0402027981 */ /* 0x0000e6000c1e1300 */
        /* <DEDUP_REMOVED lines=9> */
[----:B----4-:R-:W-:-:S05]  /*0d20*/  IMAD R14, R19, UR8, R14 ;  /* 0x00000008130e7c24 */ /* 0x010fca000f8e020e */
        /* <DEDUP_REMOVED lines=11> */
[----:B------:R-:W-:-:S05]  /*0de0*/  IMAD R14, R14, UR8, R15 ;  /* 0x000000080e0e7c24 */ /* 0x000fca000f8e020f */
[----:B------:R-:W-:-:S05]  /*0df0*/  IABS R15, R14 ;  /* 0x0000000e000f7213 */ /* 0x000fca0000000000 */
[----:B0-----:R-:W-:-:S04]  /*0e00*/  IMAD.HI.U32 R3, R4, R15, RZ ;  /* 0x0000000f04037227 */ /* 0x001fc800078e00ff */
        /* <DEDUP_REMOVED lines=9> */
[----:B--2---:R-:W-:-:S05]  /*0ea0*/  IMAD R14, R14, UR8, R17 ;  /* 0x000000080e0e7c24 */ /* 0x004fca000f8e0211 */
        /* <DEDUP_REMOVED lines=11> */
[----:B---3--:R-:W-:-:S05]  /*0f60*/  IMAD R3, R3, UR8, R16 ;  /* 0x0000000803037c24 */ /* 0x008fca000f8e0210 */
        /* <DEDUP_REMOVED lines=11> */
[----:B------:R-:W-:-:S05]  /*1020*/  IMAD R2, R3, UR8, R2 ;  /* 0x0000000803027c24 */ /* 0x000fca000f8e0202 */
[----:B------:R-:W-:-:S05]  /*1030*/  IABS R15, R2 ;  /* 0x00000002000f7213 */ /* 0x000fca0000000000 */
[----:B------:R-:W-:-:S04]  /*1040*/  IMAD.HI.U32 R3, R4, R15, RZ ;  /* 0x0000000f04037227 */ /* 0x000fc800078e00ff */
[----:B------:R-:W-:-:S04]  /*1050*/  IMAD.MOV R3, RZ, RZ, -R3 ;  /* 0x000000ffff037224 */ /* 0x000fc800078e0a03 */
[----:B------:R-:W-:-:S05]  /*1060*/  IMAD R3, R12, R3, R15 ;  /* 0x000000030c037224 */ /* 0x000fca00078e020f */
[----:B------:R-:W-:-:S13]  /*1070*/  ISETP.GT.U32.AND P1, PT, R5, R3, PT ;  /* 0x000000030500720c */ /* 0x000fda0003f24070 */
[----:B------:R-:W-:-:S05]  /*1080*/  @!P1 IMAD.IADD R3, R3, 0x1, -R12 ;  /* 0x0000000103039824 */ /* 0x000fca00078e0a0c */
[----:B------:R-:W-:Y:S01]  /*1090*/  ISETP.GT.U32.AND P1, PT, R5, R3, PT ;  /* 0x000000030500720c */ /* 0x000fe20003f24070 */
[----:B------:R-:W-:Y:S01]  /*10a0*/  VIADD R18, R18, 0x10 ;  /* 0x0000001012127836 */ /* 0x000fe20000000000 */
[----:B------:R-:W-:-:S11]  /*10b0*/  ISETP.GE.AND P2, PT, R2, RZ, PT ;  /* 0x000000ff0200720c */ /* 0x000fd60003f46270 */
[----:B------:R-:W-:Y:S01]  /*10c0*/  @!P1 IMAD.IADD R3, R3, 0x1, -R12 ;  /* 0x0000000103039824 */ /* 0x000fe200078e0a0c */
[----:B------:R-:W-:-:S04]  /*10d0*/  ISETP.NE.AND P1, PT, R18, RZ, PT ;  /* 0x000000ff1200720c */ /* 0x000fc80003f25270 */
[----:B------:R-:W-:Y:S01]  /*10e0*/  @!P2 IADD3 R3, PT, PT, -R3, RZ, RZ ;  /* 0x000000ff0303a210 */ /* 0x000fe20007ffe1ff */
[----:B------:R-:W-:-:S03]  /*10f0*/  VIADD R11, R11, 0x10 ;  /* 0x000000100b0b7836 */ /* 0x000fc60000000000 */
[----:B------:R-:W-:-:S05]  /*1100*/  SEL R13, R13, R3, !P0 ;  /* 0x000000030d0d7207 */ /* 0x000fca0004000000 */
[----:B------:R-:W-:Y:S05]  /*1110*/  @P1 BRA `(.L_x_4) ;  /* 0xfffffff000741947 */ /* 0x000fea000383ffff */
.L_x_3:
[----:B------:R-:W-:-:S13]  /*1120*/  LOP3.LUT P0, R2, R6, 0xf, RZ, 0xc0, !PT ;  /* 0x0000000f06027812 */ /* 0x000fda000780c0ff */
[----:B------:R-:W-:Y:S05]  /*1130*/  @!P0 BRA `(.L_x_2) ;  /* 0x0000001000188947 */ /* 0x000fea0003800000 */
[----:B------:R-:W-:Y:S02]  /*1140*/  ISETP.GE.U32.AND P1, PT, R2, 0x8, PT ;  /* 0x000000080200780c */ /* 0x000fe40003f26070 */
[----:B------:R-:W-:-:S11]  /*1150*/  LOP3.LUT P0, R17, R6, 0x7, RZ, 0xc0, !PT ;  /* 0x0000000706117812 */ /* 0x000fd6000780c0ff */
[----:B------:R-:W-:Y:S05]  /*1160*/  @!P1 BRA `(.L_x_5) ;  /* 0x0000000400e89947 */ /* 0x000fea0003800000 */
[----:B------:R-:W0:Y:S01]  /*1170*/  LDCU.64 UR6, c[0x0][0x380] ;  /* 0x00007000ff0677ac */ /* 0x000e220008000a00 */
[----:B------:R-:W-:Y:S01]  /*1180*/  IMAD.IADD R3, R7, 0x1, R10 ;  /* 0x0000000107037824 */ /* 0x000fe200078e020a */
[----:B------:R-:W1:Y:S04]  /*1190*/  LDC R16, c[0x0][0x3d0] ;  /* 0x0000f400ff107b82 */ /* 0x000e680000000800 */
[C---:B0-----:R-:W-:Y:S01]  /*11a0*/  IADD3 R2, P1, PT, R3.reuse, UR6, RZ ;  /* 0x0000000603027c10 */ /* 0x041fe2000ff3e0ff */
[----:B------:R-:W0:Y:S03]  /*11b0*/  LDCU UR6, c[0x0][0x3cc] ;  /* 0x00007980ff0677ac */ /* 0x000e260008000800 */
[----:B------:R-:W-:-:S05]  /*11c0*/  LEA.HI.X.SX32 R3, R3, UR7, 0x1, P1 ;  /* 0x0000000703037c11 */ /* 0x000fca00088f0eff */
[----:B------:R-:W0:Y:S04]  /*11d0*/  LDG.E.S8 R4, desc[UR4][R2.64] ;  /* 0x0000000402047981 */ /* 0x000e28000c1e1300 */
[----:B------:R-:W2:Y:S04]  /*11e0*/  LDG.E.S8 R15, desc[UR4][R2.64+0x1] ;  /* 0x00000104020f7981 */ /* 0x000ea8000c1e1300 */
[----:B------:R-:W3:Y:S04]  /*11f0*/  LDG.E.S8 R14, desc[UR4][R2.64+0x2] ;  /* 0x00000204020e7981 */ /* 0x000ee8000c1e1300 */
[----:B------:R-:W4:Y:S01]  /*1200*/  LDG.E.S8 R11, desc[UR4][R2.64+0x3] ;  /* 0x00000304020b7981 */ /* 0x000f22000c1e1300 */
[----:B-1----:R-:W-:-:S03]  /*1210*/  IABS R9, R16 ;  /* 0x0000001000097213 */ /* 0x002fc60000000000 */
[----:B------:R-:W4:Y:S01]  /*1220*/  LDG.E.S8 R12, desc[UR4][R2.64+0x4] ;  /* 0x00000404020c7981 */ /* 0x000f22000c1e1300 */
[----:B------:R-:W1:Y:S08]  /*1230*/  I2F.RP R18, R9 ;  /* 0x0000000900127306 */ /* 0x000e700000209400 */
[----:B-1----:R-:W1:Y:S02]  /*1240*/  MUFU.RCP R18, R18 ;  /* 0x0000001200127308 */ /* 0x002e640000001000 */
[----:B-1----:R-:W-:-:S06]  /*1250*/  VIADD R5, R18, 0xffffffe ;  /* 0x0ffffffe12057836 */ /* 0x002fcc0000000000 */
[----:B------:R-:W1:Y:S02]  /*1260*/  F2I.FTZ.U32.TRUNC.NTZ R5, R5 ;  /* 0x0000000500057305 */ /* 0x000e64000021f000 */
[----:B-1----:R-:W-:-:S04]  /*1270*/  IMAD.MOV R20, RZ, RZ, -R5 ;  /* 0x000000ffff147224 */ /* 0x002fc800078e0a05 */
[----:B------:R-:W-:Y:S02]  /*1280*/  IMAD R19, R20, R9, RZ ;  /* 0x0000000914137224 */ /* 0x000fe400078e02ff */
[----:B0-----:R-:W-:Y:S02]  /*1290*/  IMAD R13, R13, UR6, R4 ;  /* 0x000000060d0d7c24 */ /* 0x001fe4000f8e0204 */
[----:B------:R-:W-:-:S03]  /*12a0*/  HFMA2 R4, -RZ, RZ, 0, 0 ;  /* 0x00000000ff047431 */ /* 0x000fc600000001ff */
[----:B------:R-:W-:Y:S02]  /*12b0*/  IABS R18, R13 ;  /* 0x0000000d00127213 */ /* 0x000fe40000000000 */
[----:B------:R-:W-:-:S06]  /*12c0*/  IMAD.HI.U32 R4, R5, R19, R4 ;  /* 0x0000001305047227 */ /* 0x000fcc00078e0004 */
[----:B------:R-:W-:-:S04]  /*12d0*/  IMAD.HI.U32 R5, R4, R18, RZ ;  /* 0x0000001204057227 */ /* 0x000fc800078e00ff */
[----:B------:R-:W-:-:S04]  /*12e0*/  IMAD.MOV R5, RZ, RZ, -R5 ;  /* 0x000000ffff057224 */ /* 0x000fc800078e0a05 */
[----:B------:R-:W-:Y:S01]  /*12f0*/  IMAD R18, R9, R5, R18 ;  /* 0x0000000509127224 */ /* 0x000fe200078e0212 */
[----:B------:R-:W-:Y:S01]  /*1300*/  ISETP.GE.AND P2, PT, R13, RZ, PT ;  /* 0x000000ff0d00720c */ /* 0x000fe20003f46270 */
[----:B------:R-:W4:Y:S03]  /*1310*/  LDG.E.S8 R5, desc[UR4][R2.64+0x5] ;  /* 0x0000050402057981 */ /* 0x000f26000c1e1300 */
[----:B------:R-:W-:-:S13]  /*1320*/  ISETP.GT.U32.AND P1, PT, R9, R18, PT ;  /* 0x000000120900720c */ /* 0x000fda0003f24070 */
[----:B------:R-:W-:-:S05]  /*1330*/  @!P1 IMAD.IADD R18, R18, 0x1, -R9 ;  /* 0x0000000112129824 */ /* 0x000fca00078e0a09 */
[----:B------:R-:W-:Y:S02]  /*1340*/  ISETP.GT.U32.AND P1, PT, R9, R18, PT ;  /* 0x000000120900720c */ /* 0x000fe40003f24070 */
[----:B------:R-:W-:-:S11]  /*1350*/  LOP3.LUT R13, RZ, R16, RZ, 0x33, !PT ;  /* 0x00000010ff0d7212 */ /* 0x000fd600078e33ff */
[----:B------:R-:W-:Y:S01]  /*1360*/  @!P1 IMAD.IADD R18, R18, 0x1, -R9 ;  /* 0x0000000112129824 */ /* 0x000fe200078e0a09 */
[----:B------:R-:W-:-:S03]  /*1370*/  ISETP.NE.AND P1, PT, R16, RZ, PT ;  /* 0x000000ff1000720c */ /* 0x000fc60003f25270 */
[----:B------:R-:W-:-:S05]  /*1380*/  @!P2 IMAD.MOV R18, RZ, RZ, -R18 ;  /* 0x000000ffff12a224 */ /* 0x000fca00078e0a12 */
[----:B------:R-:W-:-:S05]  /*1390*/  SEL R18, R13, R18, !P1 ;  /* 0x000000120d127207 */ /* 0x000fca0004800000 */
[----:B--2---:R-:W-:-:S05]  /*13a0*/  IMAD R15, R18, UR6, R15 ;  /* 0x00000006120f7c24 */ /* 0x004fca000f8e020f */
        /* <DEDUP_REMOVED lines=12> */
[----:B------:R-:W2:Y:S03]  /*1470*/  LDG.E.S8 R14, desc[UR4][R2.64+0x6] ;  /* 0x00000604020e7981 */ /* 0x000ea6000c1e1300 */
[----:B------:R-:W-:-:S05]  /*1480*/  IABS R18, R15 ;  /* 0x0000000f00127213 */ /* 0x000fca0000000000 */
[----:B------:R-:W-:Y:S01]  /*1490*/  IMAD.HI.U32 R16, R4, R18, RZ ;  /* 0x0000001204107227 */ /* 0x000fe200078e00ff */
[----:B------:R-:W-:Y:S01]  /*14a0*/  ISETP.GE.AND P3, PT, R15, RZ, PT ;  /* 0x000000ff0f00720c */ /* 0x000fe20003f66270 */
[----:B------:R0:W3:Y:S03]  /*14b0*/  LDG.E.S8 R2, desc[UR4][R2.64+0x7] ;  /* 0x0000070402027981 */ /* 0x0000e6000c1e1300 */
[----:B------:R-:W-:-:S05]  /*14c0*/  IADD3 R16, PT, PT, -R16, RZ, RZ ;  /* 0x000000ff10107210 */ /* 0x000fca0007ffe1ff */
[----:B------:R-:W-:-:S05]  /*14d0*/  IMAD R16, R9, R16, R18 ;  /* 0x0000001009107224 */ /* 0x000fca00078e0212 */
[----:B------:R-:W-:-:S13]  /*14e0*/  ISETP.GT.U32.AND P2, PT, R9, R16, PT ;  /* 0x000000100900720c */ /* 0x000fda0003f44070 */
        /* <DEDUP_REMOVED lines=16> */
[----:B0-----:R-:W-:-:S05]  /*15f0*/  SEL R3, R13, R16, !P1 ;  /* 0x000000100d037207 */ /* 0x001fca0004800000 */
[----:B------:R-:W-:-:S05]  /*1600*/  IMAD R3, R3, UR6, R12 ;  /* 0x0000000603037c24 */ /* 0x000fca000f8e020c */
        /* <DEDUP_REMOVED lines=35> */
[----:B---3--:R-:W-:-:S05]  /*1840*/  IMAD R2, R3, UR6, R2 ;  /* 0x0000000603027c24 */ /* 0x008fca000f8e0202 */
[----:B------:R-:W-:-:S05]  /*1850*/  IABS R3, R2 ;  /* 0x0000000200037213 */ /* 0x000fca0000000000 */
[----:B------:R-:W-:-:S05]  /*1860*/  IMAD.HI.U32 R4, R4, R3, RZ ;  /* 0x0000000304047227 */ /* 0x000fca00078e00ff */
[----:B------:R-:W-:-:S05]  /*1870*/  IADD3 R4, PT, PT, -R4, RZ, RZ ;  /* 0x000000ff04047210 */ /* 0x000fca0007ffe1ff */
[----:B------:R-:W-:-:S05]  /*1880*/  IMAD R4, R9, R4, R3 ;  /* 0x0000000409047224 */ /* 0x000fca00078e0203 */
[----:B------:R-:W-:Y:S02]  /*1890*/  ISETP.GT.U32.AND P2, PT, R9, R4, PT ;  /* 0x000000040900720c */ /* 0x000fe40003f44070 */
[----:B------:R-:W-:-:S11]  /*18a0*/  ISETP.GE.AND P3, PT, R2, RZ, PT ;  /* 0x000000ff0200720c */ /* 0x000fd60003f66270 */
[----:B------:R-:W-:-:S05]  /*18b0*/  @!P2 IMAD.IADD R4, R4, 0x1, -R9 ;  /* 0x000000010404a824 */ /* 0x000fca00078e0a09 */
[----:B------:R-:W-:Y:S02]  /*18c0*/  ISETP.GT.U32.AND P2, PT, R9, R4, PT ;  /* 0x000000040900720c */ /* 0x000fe40003f44070 */
[----:B------:R-:W-:-:S11]  /*18d0*/  IADD3 R10, PT, PT, R10, 0x8, RZ ;  /* 0x000000080a0a7810 */ /* 0x000fd60007ffe0ff */
[----:B------:R-:W-:-:S04]  /*18e0*/  @!P2 IMAD.IADD R4, R4, 0x1, -R9 ;  /* 0x000000010404a824 */ /* 0x000fc800078e0a09 */
[----:B------:R-:W-:-:S05]  /*18f0*/  @!P3 IMAD.MOV R4, RZ, RZ, -R4 ;  /* 0x000000ffff04b224 */ /* 0x000fca00078e0a04 */
[----:B------:R-:W-:-:S07]  /*1900*/  SEL R13, R13, R4, !P1 ;  /* 0x000000040d0d7207 */ /* 0x000fce0004800000 */
.L_x_5:
[----:B------:R-:W-:Y:S05]  /*1910*/  @!P0 BRA `(.L_x_2) ;  /* 0x0000000800208947 */ /* 0x000fea0003800000 */
[----:B------:R-:W-:Y:S02]  /*1920*/  ISETP.GE.U32.AND P1, PT, R17, 0x4, PT ;  /* 0x000000041100780c */ /* 0x000fe40003f26070 */
[----:B------:R-:W-:-:S04]  /*1930*/  LOP3.LUT R16, R6, 0x3, RZ, 0xc0, !PT ;  /* 0x0000000306107812 */ /* 0x000fc800078ec0ff */
[----:B------:R-:W-:-:S07]  /*1940*/  ISETP.NE.AND P0, PT, R16, RZ, PT ;  /* 0x000000ff1000720c */ /* 0x000fce0003f05270 */
[----:B------:R-:W-:Y:S06]  /*1950*/  @!P1 BRA `(.L_x_6) ;  /* 0x0000000400189947 */ /* 0x000fec0003800000 */
        /* <DEDUP_REMOVED lines=9> */
[----:B------:R4:W3:Y:S01]  /*19f0*/  LDG.E.S8 R4, desc[UR4][R14.64+0x3] ;  /* 0x000003040e047981 */ /* 0x0008e2000c1e1300 */
[----:B-1----:R-:W-:Y:S01]  /*1a00*/  IABS R5, R12 ;  /* 0x0000000c00057213 */ /* 0x002fe20000000000 */
[----:B------:R-:W-:-:S03]  /*1a10*/  VIADD R10, R10, 0x4 ;  /* 0x000000040a0a7836 */ /* 0x000fc60000000000 */
[----:B------:R-:W1:Y:S08]  /*1a20*/  I2F.RP R17, R5 ;  /* 0x0000000500117306 */ /* 0x000e700000209400 */
[----:B-1----:R-:W1:Y:S02]  /*1a30*/  MUFU.RCP R17, R17 ;  /* 0x0000001100117308 */ /* 0x002e640000001000 */
[----:B-1----:R-:W-:-:S06]  /*1a40*/  VIADD R18, R17, 0xffffffe ;  /* 0x0ffffffe11127836 */ /* 0x002fcc0000000000 */
[----:B------:R-:W1:Y:S02]  /*1a50*/  F2I.FTZ.U32.TRUNC.NTZ R3, R18 ;  /* 0x0000001200037305 */ /* 0x000e64000021f000 */
[----:B-1----:R-:W-:-:S04]  /*1a60*/  IMAD.MOV R20, RZ, RZ, -R3 ;  /* 0x000000ffff147224 */ /* 0x002fc800078e0a03 */
[----:B----4-:R-:W-:Y:S02]  /*1a70*/  IMAD R15, R20, R5, RZ ;  /* 0x00000005140f7224 */ /* 0x010fe400078e02ff */
[----:B0-----:R-:W-:Y:S01]  /*1a80*/  IMAD R13, R13, UR6, R2 ;  /* 0x000000060d0d7c24 */ /* 0x001fe2000f8e0202 */
[----:B------:R-:W-:-:S04]  /*1a90*/  MOV R2, RZ ;  /* 0x000000ff00027202 */ /* 0x000fc80000000f00 */
[----:B------:R-:W-:Y:S01]  /*1aa0*/  IABS R14, R13 ;  /* 0x0000000d000e7213 */ /* 0x000fe20000000000 */
[----:B------:R-:W-:Y:S01]  /*1ab0*/  IMAD.HI.U32 R2, R3, R15, R2 ;  /* 0x0000000f03027227 */ /* 0x000fe200078e0002 */
[----:B------:R-:W-:Y:S02]  /*1ac0*/  ISETP.GE.AND P2, PT, R13, RZ, PT ;  /* 0x000000ff0d00720c */ /* 0x000fe40003f46270 */
[----:B------:R-:W-:-:S03]  /*1ad0*/  LOP3.LUT R13, RZ, R12, RZ, 0x33, !PT ;  /* 0x0000000cff0d7212 */ /* 0x000fc600078e33ff */
[----:B------:R-:W-:-:S04]  /*1ae0*/  IMAD.HI.U32 R3, R2, R14, RZ ;  /* 0x0000000e02037227 */ /* 0x000fc800078e00ff */
[----:B------:R-:W-:-:S04]  /*1af0*/  IMAD.MOV R3, RZ, RZ, -R3 ;  /* 0x000000ffff037224 */ /* 0x000fc800078e0a03 */
[----:B------:R-:W-:-:S05]  /*1b00*/  IMAD R14, R5, R3, R14 ;  /* 0x00000003050e7224 */ /* 0x000fca00078e020e */
[----:B------:R-:W-:-:S13]  /*1b10*/  ISETP.GT.U32.AND P1, PT, R5, R14, PT ;  /* 0x0000000e0500720c */ /* 0x000fda0003f24070 */
[----:B------:R-:W-:-:S05]  /*1b20*/  @!P1 IMAD.IADD R14, R14, 0x1, -R5 ;  /* 0x000000010e0e9824 */ /* 0x000fca00078e0a05 */
[----:B------:R-:W-:-:S13]  /*1b30*/  ISETP.GT.U32.AND P1, PT, R5, R14, PT ;  /* 0x0000000e0500720c */ /* 0x000fda0003f24070 */
[----:B------:R-:W-:Y:S01]  /*1b40*/  @!P1 IMAD.IADD R14, R14, 0x1, -R5 ;  /* 0x000000010e0e9824 */ /* 0x000fe200078e0a05 */
[----:B------:R-:W-:-:S04]  /*1b50*/  ISETP.NE.AND P1, PT, R12, RZ, PT ;  /* 0x000000ff0c00720c */ /* 0x000fc80003f25270 */
[----:B------:R-:W-:-:S04]  /*1b60*/  @!P2 IADD3 R14, PT, PT, -R14, RZ, RZ ;  /* 0x000000ff0e0ea210 */ /* 0x000fc80007ffe1ff */
[----:B------:R-:W-:-:S05]  /*1b70*/  SEL R14, R13, R14, !P1 ;  /* 0x0000000e0d0e7207 */ /* 0x000fca0004800000 */
[----:B--2---:R-:W-:-:S05]  /*1b80*/  IMAD R11, R14, UR6, R11 ;  /* 0x000000060e0b7c24 */ /* 0x004fca000f8e020b */
[----:B------:R-:W-:Y:S02]  /*1b90*/  IABS R12, R11 ;  /* 0x0000000b000c7213 */ /* 0x000fe40000000000 */
[----:B------:R-:W-:-:S03]  /*1ba0*/  ISETP.GE.AND P3, PT, R11, RZ, PT ;  /* 0x000000ff0b00720c */ /* 0x000fc60003f66270 */
[----:B------:R-:W-:-:S04]  /*1bb0*/  IMAD.HI.U32 R3, R2, R12, RZ ;  /* 0x0000000c02037227 */ /* 0x000fc800078e00ff */
[----:B------:R-:W-:-:S04]  /*1bc0*/  IMAD.MOV R3, RZ, RZ, -R3 ;  /* 0x000000ffff037224 */ /* 0x000fc800078e0a03 */
[----:B------:R-:W-:-:S05]  /*1bd0*/  IMAD R12, R5, R3, R12 ;  /* 0x00000003050c7224 */ /* 0x000fca00078e020c */
[----:B------:R-:W-:-:S13]  /*1be0*/  ISETP.GT.U32.AND P2, PT, R5, R12, PT ;  /* 0x0000000c0500720c */ /* 0x000fda0003f44070 */
[----:B------:R-:W-:-:S05]  /*1bf0*/  @!P2 IMAD.IADD R12, R12, 0x1, -R5 ;  /* 0x000000010c0ca824 */ /* 0x000fca00078e0a05 */
[----:B------:R-:W-:-:S13]  /*1c00*/  ISETP.GT.U32.AND P2, PT, R5, R12, PT ;  /* 0x0000000c0500720c */ /* 0x000fda0003f44070 */
[----:B------:R-:W-:-:S05]  /*1c10*/  @!P2 IMAD.IADD R12, R12, 0x1, -R5 ;  /* 0x000000010c0ca824 */ /* 0x000fca00078e0a05 */
[----:B------:R-:W-:-:S04]  /*1c20*/  @!P3 IADD3 R12, PT, PT, -R12, RZ, RZ ;  /* 0x000000ff0c0cb210 */ /* 0x000fc80007ffe1ff */
[----:B------:R-:W-:-:S05]  /*1c30*/  SEL R12, R13, R12, !P1 ;  /* 0x0000000c0d0c7207 */ /* 0x000fca0004800000 */
[----:B---3--:R-:W-:-:S05]  /*1c40*/  IMAD R9, R12, UR6, R9 ;  /* 0x000000060c097c24 */ /* 0x008fca000f8e0209 */
        /* <DEDUP_REMOVED lines=11> */
[----:B------:R-:W-:-:S05]  /*1d00*/  IMAD R3, R3, UR6, R4 ;  /* 0x0000000603037c24 */ /* 0x000fca000f8e0204 */
        /* <DEDUP_REMOVED lines=10> */
[----:B------:R-:W-:-:S07]  /*1db0*/  SEL R13, R13, R2, !P1 ;  /* 0x000000020d0d7207 */ /* 0x000fce0004800000 */
.L_x_6:
[----:B------:R-:W-:Y:S05]  /*1dc0*/  @!P0 BRA `(.L_x_2) ;  /* 0x0000000000f48947 */ /* 0x000fea0003800000 */
[----:B------:R-:W0:Y:S01]  /*1dd0*/  LDCU.64 UR6, c[0x0][0x380] ;  /* 0x00007000ff0677ac */ /* 0x000e220008000a00 */
[----:B------:R-:W-:Y:S01]  /*1de0*/  IMAD.IADD R10, R7, 0x1, R10 ;  /* 0x00000001070a7824 */ /* 0x000fe200078e020a */
[----:B------:R-:W1:Y:S04]  /*1df0*/  LDC R12, c[0x0][0x3d0] ;  /* 0x0000f400ff0c7b82 */ /* 0x000e680000000800 */
[C---:B0-----:R-:W-:Y:S01]  /*1e00*/  IADD3 R2, P0, PT, R10.reuse, UR6, RZ ;  /* 0x000000060a027c10 */ /* 0x041fe2000ff1e0ff */
[----:B------:R-:W0:Y:S03]  /*1e10*/  LDCU UR6, c[0x0][0x3cc] ;  /* 0x00007980ff0677ac */ /* 0x000e260008000800 */
[----:B------:R-:W-:-:S05]  /*1e20*/  LEA.HI.X.SX32 R3, R10, UR7, 0x1, P0 ;  /* 0x000000070a037c11 */ /* 0x000fca00080f0eff */
[----:B------:R-:W0:Y:S01]  /*1e30*/  LDG.E.S8 R10, desc[UR4][R2.64] ;  /* 0x00000004020a7981 */ /* 0x000e22000c1e1300 */
[----:B-1----:R-:W-:Y:S02]  /*1e40*/  IABS R4, R12 ;  /* 0x0000000c00047213 */ /* 0x002fe40000000000 */
[----:B------:R-:W-:Y:S02]  /*1e50*/  ISETP.NE.AND P2, PT, R16, 0x1, PT ;  /* 0x000000011000780c */ /* 0x000fe40003f45270 */
[----:B------:R-:W1:Y:S08]  /*1e60*/  I2F.RP R5, R4 ;  /* 0x0000000400057306 */ /* 0x000e700000209400 */
[----:B-1----:R-:W1:Y:S02]  /*1e70*/  MUFU.RCP R5, R5 ;  /* 0x0000000500057308 */ /* 0x002e640000001000 */
[----:B-1----:R-:W-:-:S06]  /*1e80*/  VIADD R11, R5, 0xffffffe ;  /* 0x0ffffffe050b7836 */ /* 0x002fcc0000000000 */
[----:B------:R-:W1:Y:S02]  /*1e90*/  F2I.FTZ.U32.TRUNC.NTZ R11, R11 ;  /* 0x0000000b000b7305 */ /* 0x000e64000021f000 */
[----:B-1----:R-:W-:-:S05]  /*1ea0*/  IADD3 R9, PT, PT, RZ, -R11, RZ ;  /* 0x8000000bff097210 */ /* 0x002fca0007ffe0ff */
[----:B------:R-:W-:Y:S02]  /*1eb0*/  IMAD R9, R9, R4, RZ ;  /* 0x0000000409097224 */ /* 0x000fe400078e02ff */
[----:B0-----:R-:W-:Y:S02]  /*1ec0*/  IMAD R13, R13, UR6, R10 ;  /* 0x000000060d0d7c24 */ /* 0x001fe4000f8e020a */
[----:B------:R-:W-:-:S03]  /*1ed0*/  IMAD.MOV.U32 R10, RZ, RZ, RZ ;  /* 0x000000ffff0a7224 */ /* 0x000fc600078e00ff */
[----:B------:R-:W-:Y:S01]  /*1ee0*/  IABS R14, R13 ;  /* 0x0000000d000e7213 */ /* 0x000fe20000000000 */
[----:B------:R-:W-:Y:S01]  /*1ef0*/  IMAD.HI.U32 R10, R11, R9, R10 ;  /* 0x000000090b0a7227 */ /* 0x000fe200078e000a */
[----:B------:R-:W-:-:S03]  /*1f00*/  ISETP.GE.AND P1, PT, R13, RZ, PT ;  /* 0x000000ff0d00720c */ /* 0x000fc60003f26270 */
[----:B------:R-:W-:Y:S01]  /*1f10*/  IMAD.MOV.U32 R9, RZ, RZ, R14 ;  /* 0x000000ffff097224 */ /* 0x000fe200078e000e */
[----:B------:R-:W-:-:S03]  /*1f20*/  LOP3.LUT R14, RZ, R12, RZ, 0x33, !PT ;  /* 0x0000000cff0e7212 */ /* 0x000fc600078e33ff */
[----:B------:R-:W-:-:S04]  /*1f30*/  IMAD.HI.U32 R5, R10, R9, RZ ;  /* 0x000000090a057227 */ /* 0x000fc800078e00ff */
[----:B------:R-:W-:-:S04]  /*1f40*/  IMAD.MOV R5, RZ, RZ, -R5 ;  /* 0x000000ffff057224 */ /* 0x000fc800078e0a05 */
[----:B------:R-:W-:-:S05]  /*1f50*/  IMAD R5, R4, R5, R9 ;  /* 0x0000000504057224 */ /* 0x000fca00078e0209 */
[----:B------:R-:W-:-:S13]  /*1f60*/  ISETP.GT.U32.AND P0, PT, R4, R5, PT ;  /* 0x000000050400720c */ /* 0x000fda0003f04070 */
[----:B------:R-:W-:-:S04]  /*1f70*/  @!P0 IADD3 R5, PT, PT, R5, -R4, RZ ;  /* 0x8000000405058210 */ /* 0x000fc80007ffe0ff */
[----:B------:R-:W-:-:S13]  /*1f80*/  ISETP.GT.U32.AND P0, PT, R4, R5, PT ;  /* 0x000000050400720c */ /* 0x000fda0003f04070 */
[----:B------:R-:W-:Y:S01]  /*1f90*/  @!P0 IMAD.IADD R5, R5, 0x1, -R4 ;  /* 0x0000000105058824 */ /* 0x000fe200078e0a04 */
[----:B------:R-:W-:-:S03]  /*1fa0*/  ISETP.NE.AND P0, PT, R12, RZ, PT ;  /* 0x000000ff0c00720c */ /* 0x000fc60003f05270 */
[----:B------:R-:W-:-:S05]  /*1fb0*/  @!P1 IMAD.MOV R5, RZ, RZ, -R5 ;  /* 0x000000ffff059224 */ /* 0x000fca00078e0a05 */
[----:B------:R-:W-:Y:S01]  /*1fc0*/  SEL R13, R14, R5, !P0 ;  /* 0x000000050e0d7207 */ /* 0x000fe20004000000 */
[----:B------:R-:W-:Y:S06]  /*1fd0*/  @!P2 BRA `(.L_x_2) ;  /* 0x000000000070a947 */ /* 0x000fec0003800000 */
[----:B------:R-:W2:Y:S02]  /*1fe0*/  LDG.E.S8 R12, desc[UR4][R2.64+0x1] ;  /* 0x00000104020c7981 */ /* 0x000ea4000c1e1300 */
[----:B--2---:R-:W-:-:S05]  /*1ff0*/  IMAD R12, R13, UR6, R12 ;  /* 0x000000060d0c7c24 */ /* 0x004fca000f8e020c */
[----:B------:R-:W-:Y:S02]  /*2000*/  IABS R9, R12 ;  /* 0x0000000c00097213 */ /* 0x000fe40000000000 */
[----:B------:R-:W-:-:S03]  /*2010*/  ISETP.GE.AND P2, PT, R12, RZ, PT ;  /* 0x000000ff0c00720c */ /* 0x000fc60003f46270 */
[----:B------:R-:W-:-:S04]  /*2020*/  IMAD.HI.U32 R5, R10, R9, RZ ;  /* 0x000000090a057227 */ /* 0x000fc800078e00ff */
[----:B------:R-:W-:-:S04]  /*2030*/  IMAD.MOV R5, RZ, RZ, -R5 ;  /* 0x000000ffff057224 */ /* 0x000fc800078e0a05 */
[----:B------:R-:W-:-:S05]  /*2040*/  IMAD R5, R4, R5, R9 ;  /* 0x0000000504057224 */ /* 0x000fca00078e0209 */
[----:B------:R-:W-:-:S13]  /*2050*/  ISETP.GT.U32.AND P1, PT, R4, R5, PT ;  /* 0x000000050400720c */ /* 0x000fda0003f24070 */
[----:B------:R-:W-:-:S04]  /*2060*/  @!P1 IADD3 R5, PT, PT, R5, -R4, RZ ;  /* 0x8000000405059210 */ /* 0x000fc80007ffe0ff */
[----:B------:R-:W-:-:S13]  /*2070*/  ISETP.GT.U32.AND P1, PT, R4, R5, PT ;  /* 0x000000050400720c */ /* 0x000fda0003f24070 */
[----:B------:R-:W-:Y:S01]  /*2080*/  @!P1 IMAD.IADD R5, R5, 0x1, -R4 ;  /* 0x0000000105059824 */ /* 0x000fe200078e0a04 */
[----:B------:R-:W-:-:S03]  /*2090*/  ISETP.NE.AND P1, PT, R16, 0x2, PT ;  /* 0x000000021000780c */ /* 0x000fc60003f25270 */
[----:B------:R-:W-:-:S05]  /*20a0*/  @!P2 IMAD.MOV R5, RZ, RZ, -R5 ;  /* 0x000000ffff05a224 */ /* 0x000fca00078e0a05 */
[----:B------:R-:W-:-:S05]  /*20b0*/  SEL R13, R14, R5, !P0 ;  /* 0x000000050e0d7207 */ /* 0x000fca0004000000 */
[----:B------:R-:W-:Y:S05]  /*20c0*/  @!P1 BRA `(.L_x_2) ;  /* 0x0000000000349947 */ /* 0x000fea0003800000 */
        /* <DEDUP_REMOVED lines=10> */
[----:B------:R-:W-:-:S04]  /*2170*/  @!P1 IMAD.IADD R5, R5, 0x1, -R4 ;  /* 0x0000000105059824 */ /* 0x000fc800078e0a04 */
[----:B------:R-:W-:-:S05]  /*2180*/  @!P2 IMAD.MOV R5, RZ, RZ, -R5 ;  /* 0x000000ffff05a224 */ /* 0x000fca00078e0a05 */
[----:B------:R-:W-:-:S07]  /*2190*/  SEL R13, R14, R5, !P0 ;  /* 0x000000050e0d7207 */ /* 0x000fce0004000000 */
.L_x_2:
[----:B-----5:R-:W-:-:S13]  /*21a0*/  ISETP.NE.AND P0, PT, R13, R8, PT ;  /* 0x000000080d00720c */ /* 0x020fda0003f05270 */
[----:B------:R-:W-:Y:S05]  /*21b0*/  @P0 BRA `(.L_x_1) ;  /* 0x0000000000a00947 */ /* 0x000fea0003800000 */
[----:B------:R-:W-:-:S13]  /*21c0*/  ISETP.GE.AND P0, PT, R6, 0x1, PT ;  /* 0x000000010600780c */ /* 0x000fda0003f06270 */
[----:B------:R-:W-:Y:S05]  /*21d0*/  @!P0 BRA `(.L_x_7) ;  /* 0x0000000000388947 */ /* 0x000fea0003800000 */
[----:B------:R-:W-:-:S07]  /*21e0*/  IMAD.MOV.U32 R9, RZ, RZ, RZ ;  /* 0x000000ffff097224 */ /* 0x000fce00078e00ff */
.L_x_8:
[----:B------:R-:W-:Y:S01]  /*21f0*/  IMAD R4, R0, 0x200, R9 ;  /* 0x0000020000047824 */ /* 0x000fe200078e0209 */
[----:B------:R-:W-:-:S04]  /*2200*/  IADD3 R3, PT, PT, R7, R9, RZ ;  /* 0x0000000907037210 */ /* 0x000fc80007ffe0ff */
[----:B------:R-:W-:Y:S02]  /*2210*/  IADD3 R4, P1, PT, R4, UR14, RZ ;  /* 0x0000000e04047c10 */ /* 0x000fe4000ff3e0ff */
[----:B------:R-:W-:-:S03]  /*2220*/  IADD3 R2, P0, PT, R3, UR12, RZ ;  /* 0x0000000c03027c10 */ /* 0x000fc6000ff1e0ff */
[----:B------:R-:W-:Y:S01]  /*2230*/  IMAD.X R5, RZ, RZ, UR15, P1 ;  /* 0x0000000fff057e24 */ /* 0x000fe200088e06ff */
[----:B------:R-:W-:-:S05]  /*2240*/  LEA.HI.X.SX32 R3, R3, UR13, 0x1, P0 ;  /* 0x0000000d03037c11 */ /* 0x000fca00080f0eff */
[----:B------:R-:W2:Y:S04]  /*2250*/  LDG.E.U8 R2, desc[UR4][R2.64] ;  /* 0x0000000402027981 */ /* 0x000ea8000c1e1100 */
[----:B------:R-:W2:Y:S02]  /*2260*/  LDG.E.U8 R5, desc[UR4][R4.64] ;  /* 0x0000000404057981 */ /* 0x000ea4000c1e1100 */
[----:B--2---:R-:W-:-:S13]  /*2270*/  ISETP.NE.AND P0, PT, R2, R5, PT ;  /* 0x000000050200720c */ /* 0x004fda0003f05270 */
[----:B------:R-:W-:Y:S05]  /*2280*/  @P0 BRA `(.L_x_1) ;  /* 0x00000000006c0947 */ /* 0x000fea0003800000 */
[----:B------:R-:W-:-:S05]  /*2290*/  VIADD R9, R9, 0x1 ;  /* 0x0000000109097836 */ /* 0x000fca0000000000 */
[----:B------:R-:W-:-:S13]  /*22a0*/  ISETP.NE.AND P0, PT, R9, R6, PT ;  /* 0x000000060900720c */ /* 0x000fda0003f05270 */
[----:B------:R-:W-:Y:S05]  /*22b0*/  @P0 BRA `(.L_x_8) ;  /* 0xfffffffc00cc0947 */ /* 0x000fea000383ffff */
.L_x_7:
[----:B------:R-:W0:Y:S01]  /*22c0*/  S2R R9, SR_LANEID ;  /* 0x0000000000097919 */ /* 0x000e220000000000 */
[----:B------:R-:W-:Y:S01]  /*22d0*/  VOTEU.ANY UR6, UPT, PT ;  /* 0x0000000000067886 */ /* 0x000fe200038e0100 */
[----:B------:R-:W1:Y:S01]  /*22e0*/  LDC.64 R2, c[0x0][0x3b8] ;  /* 0x0000ee00ff027b82 */ /* 0x000e620000000a00 */
[----:B------:R-:W2:Y:S01]  /*22f0*/  LDCU UR7, c[0x0][0x3c8] ;  /* 0x00007900ff0777ac */ /* 0x000ea20008000800 */
[----:B------:R-:W0:Y:S06]  /*2300*/  FLO.U32 R6, UR6 ;  /* 0x0000000600067d00 */ /* 0x000e2c00080e0000 */
[----:B------:R-:W3:Y:S02]  /*2310*/  LDC.64 R4, c[0x0][0x3b0] ;  /* 0x0000ec00ff047b82 */ /* 0x000ee40000000a00 */
[----:B------:R-:W4:Y:S01]  /*2320*/  POPC R15, UR6 ;  /* 0x00000006000f7d09 */ /* 0x000f220008000000 */
[----:B------:R-:W5:Y:S05]  /*2330*/  S2R R8, SR_LTMASK ;  /* 0x0000000000087919 */ /* 0x000f6a0000003900 */
[----:B------:R-:W5:Y:S01]  /*2340*/  LDC.64 R10, c[0x0][0x3a8] ;  /* 0x0000ea00ff0a7b82 */ /* 0x000f620000000a00 */
[----:B--2---:R-:W-:-:S05]  /*2350*/  IADD3 R17, PT, PT, R0, UR7, RZ ;  /* 0x0000000700117c10 */ /* 0x004fca000fffe0ff */
[----:B-1----:R-:W-:Y:S01]  /*2360*/  IMAD.WIDE R2, R17, 0x4, R2 ;  /* 0x0000000411027825 */ /* 0x002fe200078e0202 */
[----:B0-----:R-:W-:-:S13]  /*2370*/  ISETP.EQ.U32.AND P0, PT, R6, R9, PT ;  /* 0x000000090600720c */ /* 0x001fda0003f02070 */
[----:B----4-:R-:W-:Y:S04]  /*2380*/  @P0 REDG.E.ADD.STRONG.GPU desc[UR4][R2.64], R15 ;  /* 0x0000000f0200098e */ /* 0x010fe8000c12e104 */
[----:B---3--:R-:W2:Y:S01]  /*2390*/  @P0 ATOMG.E.ADD.STRONG.GPU PT, R5, desc[UR4][R4.64], R15 ;  /* 0x8000000f040509a8 */ /* 0x008ea200081ef104 */
[----:B-----5:R-:W-:Y:S02]  /*23a0*/  LOP3.LUT R12, R8, UR6, RZ, 0xc0, !PT ;  /* 0x00000006080c7c12 */ /* 0x020fe4000f8ec0ff */
[----:B------:R-:W0:Y:S04]  /*23b0*/  LDC.64 R8, c[0x0][0x3a0] ;  /* 0x0000e800ff087b82 */ /* 0x000e280000000a00 */
[----:B------:R-:W1:Y:S01]  /*23c0*/  POPC R12, R12 ;  /* 0x0000000c000c7309 */ /* 0x000e620000000000 */
[----:B--2---:R-:W1:Y:S02]  /*23d0*/  SHFL.IDX PT, R13, R5, R6, 0x1f ;  /* 0x00001f06050d7589 */ /* 0x004e6400000e0000 */
[----:B-1----:R-:W-:-:S05]  /*23e0*/  IMAD.IADD R13, R13, 0x1, R12 ;  /* 0x000000010d0d7824 */ /* 0x002fca00078e020c */
[----:B------:R-:W-:-:S13]  /*23f0*/  ISETP.GT.AND P0, PT, R13, 0x13, PT ;  /* 0x000000130d00780c */ /* 0x000fda0003f04270 */
[----:B0-----:R-:W-:-:S04]  /*2400*/  @!P0 IMAD.WIDE R8, R13, 0x4, R8 ;  /* 0x000000040d088825 */ /* 0x001fc800078e0208 */
[----:B------:R-:W-:Y:S01]  /*2410*/  @!P0 IMAD.WIDE R2, R13, 0x4, R10 ;  /* 0x000000040d028825 */ /* 0x000fe200078e020a */
[----:B------:R0:W-:Y:S04]  /*2420*/  @!P0 STG.E desc[UR4][R8.64], R7 ;  /* 0x0000000708008986 */ /* 0x0001e8000c101904 */
[----:B------:R0:W-:Y:S02]  /*2430*/  @!P0 STG.E desc[UR4][R2.64], R17 ;  /* 0x0000001102008986 */ /* 0x0001e4000c101904 */
.L_x_1:
[----:B------:R-:W-:Y:S05]  /*2440*/  BSYNC.RECONVERGENT B0 ;  /* 0x0000000000007941 */ /* 0x000fea0003800200 */
.L_x_0:
[----:B------:R-:W1:Y:S01]  /*2450*/  LDCU UR6, c[0x0][0x3c4] ;  /* 0x00007880ff0677ac */ /* 0x000e620008000800 */
[----:B------:R-:W-:-:S05]  /*2460*/  VIADD R0, R0, 0x1 ;  /* 0x0000000100007836 */ /* 0x000fca0000000000 */
[----:B-1----:R-:W-:-:S13]  /*2470*/  ISETP.NE.AND P0, PT, R0, UR6, PT ;  /* 0x0000000600007c0c */ /* 0x002fda000bf05270 */
[----:B------:R-:W-:Y:S05]  /*2480*/  @P0 BRA `(.L_x_9) ;  /* 0xffffffdc00080947 */ /* 0x000fea000383ffff */
[----:B------:R-:W-:Y:S05]  /*2490*/  EXIT ;  /* 0x000000000000794d */ /* 0x000fea0003800000 */
.L_x_10:
[----:B------:R-:W-:-:S00]  /*24a0*/  BRA `(.L_x_10) ;  /* 0xfffffffc00fc7947 */ /* 0x000fc0000383ffff */
[----:B------:R-:W-:-:S00]  /*24b0*/  NOP ;  /* 0x0000000000007918 */ /* 0x000fc00000000000 */
        /* <DEDUP_REMOVED lines=12> */
.L_x_11:


//--------------------- .nv.shared.reserved.0     --------------------------
	.section	.nv.shared.reserved.0,"aw",@nobits
	.weak		__nv_reservedSMEM_offset_0_alias
	.size		__nv_reservedSMEM_offset_0_alias, 0, 64
	.other		__nv_reservedSMEM_offset_0_alias,@"STO_CUDA_RESERVED_SHARED STV_DEFAULT"
__nv_reservedSMEM_offset_0_alias:
	.zero		0
	.zero		64


//--------------------- .nv.constant0._Z9rk_kernelPcS_PiS0_S0_S0_S0_S0_iiiii --------------------------
	.section	.nv.constant0._Z9rk_kernelPcS_PiS0_S0_S0_S0_S0_iiiii,"a",@progbits
	.sectionflags	@""
	.align	4
.nv.constant0._Z9rk_kernelPcS_PiS0_S0_S0_S0_S0_iiiii:
	.zero		980


//--------------------- SYMBOLS --------------------------

	.type		.nv.reservedSmem.offset0,@object
	.size		.nv.reservedSmem.offset0,0x4
